//
// Generated by NVIDIA NVVM Compiler
//
// Compiler Build ID: CL-36424714
// Cuda compilation tools, release 13.0, V13.0.88
// Based on NVVM 20.0.0
//

.version 9.0
.target sm_100
.address_size 64

	// .globl	_Z13convolution2DPfS_S_iiii

.visible .entry _Z13convolution2DPfS_S_iiii(
	.param .u64 .ptr .align 1 _Z13convolution2DPfS_S_iiii_param_0,
	.param .u64 .ptr .align 1 _Z13convolution2DPfS_S_iiii_param_1,
	.param .u64 .ptr .align 1 _Z13convolution2DPfS_S_iiii_param_2,
	.param .u32 _Z13convolution2DPfS_S_iiii_param_3,
	.param .u32 _Z13convolution2DPfS_S_iiii_param_4,
	.param .u32 _Z13convolution2DPfS_S_iiii_param_5,
	.param .u32 _Z13convolution2DPfS_S_iiii_param_6
)
{
	.reg .pred 	%p<13>;
	.reg .b32 	%r<56>;
	.reg .b32 	%f<119>;
	.reg .b64 	%rd<26>;

	ld.param.u64 	%rd6, [_Z13convolution2DPfS_S_iiii_param_0];
	ld.param.u64 	%rd7, [_Z13convolution2DPfS_S_iiii_param_1];
	ld.param.u32 	%r25, [_Z13convolution2DPfS_S_iiii_param_3];
	ld.param.u32 	%r26, [_Z13convolution2DPfS_S_iiii_param_4];
	ld.param.u32 	%r27, [_Z13convolution2DPfS_S_iiii_param_5];
	cvta.to.global.u64 	%rd1, %rd7;
	cvta.to.global.u64 	%rd2, %rd6;
	mov.u32 	%r28, %ctaid.y;
	mov.u32 	%r29, %ntid.y;
	mov.u32 	%r30, %tid.y;
	mad.lo.s32 	%r1, %r28, %r29, %r30;
	mov.u32 	%r31, %ctaid.x;
	mov.u32 	%r32, %ntid.x;
	mov.u32 	%r33, %tid.x;
	mad.lo.s32 	%r2, %r31, %r32, %r33;
	mov.u32 	%r3, %ctaid.z;
	max.s32 	%r34, %r1, %r2;
	setp.ge.s32 	%p1, %r34, %r27;
	@%p1 bra 	$L__BB0_18;
	setp.lt.s32 	%p2, %r26, 1;
	mov.f32 	%f117, 0f00000000;
	@%p2 bra 	$L__BB0_17;
	mul.lo.s32 	%r4, %r26, %r3;
	and.b32  	%r5, %r26, 15;
	and.b32  	%r6, %r26, 7;
	and.b32  	%r7, %r26, 2147483632;
	and.b32  	%r8, %r26, 3;
	neg.s32 	%r9, %r7;
	mov.f32 	%f117, 0f00000000;
	mov.b32 	%r49, 0;
$L__BB0_3:
	setp.lt.u32 	%p3, %r26, 16;
	add.s32 	%r37, %r49, %r1;
	mad.lo.s32 	%r11, %r37, %r25, %r2;
	add.s32 	%r38, %r49, %r4;
	mul.lo.s32 	%r12, %r38, %r26;
	mov.b32 	%r54, 0;
	@%p3 bra 	$L__BB0_6;
	mov.u32 	%r50, %r12;
	mov.u32 	%r51, %r11;
	mov.u32 	%r52, %r9;
$L__BB0_5:
	.pragma "nounroll";
	mul.wide.s32 	%rd8, %r51, 4;
	add.s64 	%rd9, %rd2, %rd8;
	mul.wide.s32 	%rd10, %r50, 4;
	add.s64 	%rd11, %rd1, %rd10;
	ld.global.f32 	%f20, [%rd9];
	ld.global.f32 	%f21, [%rd11];
	fma.rn.f32 	%f22, %f20, %f21, %f117;
	ld.global.f32 	%f23, [%rd9+4];
	ld.global.f32 	%f24, [%rd11+4];
	fma.rn.f32 	%f25, %f23, %f24, %f22;
	ld.global.f32 	%f26, [%rd9+8];
	ld.global.f32 	%f27, [%rd11+8];
	fma.rn.f32 	%f28, %f26, %f27, %f25;
	ld.global.f32 	%f29, [%rd9+12];
	ld.global.f32 	%f30, [%rd11+12];
	fma.rn.f32 	%f31, %f29, %f30, %f28;
	ld.global.f32 	%f32, [%rd9+16];
	ld.global.f32 	%f33, [%rd11+16];
	fma.rn.f32 	%f34, %f32, %f33, %f31;
	ld.global.f32 	%f35, [%rd9+20];
	ld.global.f32 	%f36, [%rd11+20];
	fma.rn.f32 	%f37, %f35, %f36, %f34;
	ld.global.f32 	%f38, [%rd9+24];
	ld.global.f32 	%f39, [%rd11+24];
	fma.rn.f32 	%f40, %f38, %f39, %f37;
	ld.global.f32 	%f41, [%rd9+28];
	ld.global.f32 	%f42, [%rd11+28];
	fma.rn.f32 	%f43, %f41, %f42, %f40;
	ld.global.f32 	%f44, [%rd9+32];
	ld.global.f32 	%f45, [%rd11+32];
	fma.rn.f32 	%f46, %f44, %f45, %f43;
	ld.global.f32 	%f47, [%rd9+36];
	ld.global.f32 	%f48, [%rd11+36];
	fma.rn.f32 	%f49, %f47, %f48, %f46;
	ld.global.f32 	%f50, [%rd9+40];
	ld.global.f32 	%f51, [%rd11+40];
	fma.rn.f32 	%f52, %f50, %f51, %f49;
	ld.global.f32 	%f53, [%rd9+44];
	ld.global.f32 	%f54, [%rd11+44];
	fma.rn.f32 	%f55, %f53, %f54, %f52;
	ld.global.f32 	%f56, [%rd9+48];
	ld.global.f32 	%f57, [%rd11+48];
	fma.rn.f32 	%f58, %f56, %f57, %f55;
	ld.global.f32 	%f59, [%rd9+52];
	ld.global.f32 	%f60, [%rd11+52];
	fma.rn.f32 	%f61, %f59, %f60, %f58;
	ld.global.f32 	%f62, [%rd9+56];
	ld.global.f32 	%f63, [%rd11+56];
	fma.rn.f32 	%f64, %f62, %f63, %f61;
	ld.global.f32 	%f65, [%rd9+60];
	ld.global.f32 	%f66, [%rd11+60];
	fma.rn.f32 	%f117, %f65, %f66, %f64;
	add.s32 	%r52, %r52, 16;
	add.s32 	%r51, %r51, 16;
	add.s32 	%r50, %r50, 16;
	setp.ne.s32 	%p4, %r52, 0;
	mov.u32 	%r54, %r7;
	@%p4 bra 	$L__BB0_5;
$L__BB0_6:
	setp.eq.s32 	%p5, %r5, 0;
	@%p5 bra 	$L__BB0_16;
	add.s32 	%r39, %r5, -1;
	setp.lt.u32 	%p6, %r39, 7;
	@%p6 bra 	$L__BB0_9;
	add.s32 	%r40, %r11, %r54;
	mul.wide.s32 	%rd12, %r40, 4;
	add.s64 	%rd13, %rd2, %rd12;
	ld.global.f32 	%f68, [%rd13];
	add.s32 	%r41, %r54, %r12;
	mul.wide.s32 	%rd14, %r41, 4;
	add.s64 	%rd15, %rd1, %rd14;
	ld.global.f32 	%f69, [%rd15];
	fma.rn.f32 	%f70, %f68, %f69, %f117;
	ld.global.f32 	%f71, [%rd13+4];
	ld.global.f32 	%f72, [%rd15+4];
	fma.rn.f32 	%f73, %f71, %f72, %f70;
	ld.global.f32 	%f74, [%rd13+8];
	ld.global.f32 	%f75, [%rd15+8];
	fma.rn.f32 	%f76, %f74, %f75, %f73;
	ld.global.f32 	%f77, [%rd13+12];
	ld.global.f32 	%f78, [%rd15+12];
	fma.rn.f32 	%f79, %f77, %f78, %f76;
	ld.global.f32 	%f80, [%rd13+16];
	ld.global.f32 	%f81, [%rd15+16];
	fma.rn.f32 	%f82, %f80, %f81, %f79;
	ld.global.f32 	%f83, [%rd13+20];
	ld.global.f32 	%f84, [%rd15+20];
	fma.rn.f32 	%f85, %f83, %f84, %f82;
	ld.global.f32 	%f86, [%rd13+24];
	ld.global.f32 	%f87, [%rd15+24];
	fma.rn.f32 	%f88, %f86, %f87, %f85;
	ld.global.f32 	%f89, [%rd13+28];
	ld.global.f32 	%f90, [%rd15+28];
	fma.rn.f32 	%f117, %f89, %f90, %f88;
	add.s32 	%r54, %r54, 8;
$L__BB0_9:
	setp.eq.s32 	%p7, %r6, 0;
	@%p7 bra 	$L__BB0_16;
	add.s32 	%r42, %r6, -1;
	setp.lt.u32 	%p8, %r42, 3;
	@%p8 bra 	$L__BB0_12;
	add.s32 	%r43, %r11, %r54;
	mul.wide.s32 	%rd16, %r43, 4;
	add.s64 	%rd17, %rd2, %rd16;
	ld.global.f32 	%f92, [%rd17];
	add.s32 	%r44, %r54, %r12;
	mul.wide.s32 	%rd18, %r44, 4;
	add.s64 	%rd19, %rd1, %rd18;
	ld.global.f32 	%f93, [%rd19];
	fma.rn.f32 	%f94, %f92, %f93, %f117;
	ld.global.f32 	%f95, [%rd17+4];
	ld.global.f32 	%f96, [%rd19+4];
	fma.rn.f32 	%f97, %f95, %f96, %f94;
	ld.global.f32 	%f98, [%rd17+8];
	ld.global.f32 	%f99, [%rd19+8];
	fma.rn.f32 	%f100, %f98, %f99, %f97;
	ld.global.f32 	%f101, [%rd17+12];
	ld.global.f32 	%f102, [%rd19+12];
	fma.rn.f32 	%f117, %f101, %f102, %f100;
	add.s32 	%r54, %r54, 4;
$L__BB0_12:
	setp.eq.s32 	%p9, %r8, 0;
	@%p9 bra 	$L__BB0_16;
	setp.eq.s32 	%p10, %r8, 1;
	add.s32 	%r45, %r11, %r54;
	mul.wide.s32 	%rd20, %r45, 4;
	add.s64 	%rd3, %rd2, %rd20;
	ld.global.f32 	%f103, [%rd3];
	add.s32 	%r46, %r54, %r12;
	mul.wide.s32 	%rd21, %r46, 4;
	add.s64 	%rd4, %rd1, %rd21;
	ld.global.f32 	%f104, [%rd4];
	fma.rn.f32 	%f117, %f103, %f104, %f117;
	@%p10 bra 	$L__BB0_16;
	setp.eq.s32 	%p11, %r8, 2;
	ld.global.f32 	%f105, [%rd3+4];
	ld.global.f32 	%f106, [%rd4+4];
	fma.rn.f32 	%f117, %f105, %f106, %f117;
	@%p11 bra 	$L__BB0_16;
	ld.global.f32 	%f107, [%rd3+8];
	ld.global.f32 	%f108, [%rd4+8];
	fma.rn.f32 	%f117, %f107, %f108, %f117;
$L__BB0_16:
	add.s32 	%r49, %r49, 1;
	setp.ne.s32 	%p12, %r49, %r26;
	@%p12 bra 	$L__BB0_3;
$L__BB0_17:
	ld.param.u64 	%rd25, [_Z13convolution2DPfS_S_iiii_param_2];
	mad.lo.s32 	%r47, %r27, %r3, %r1;
	mad.lo.s32 	%r48, %r47, %r27, %r2;
	cvta.to.global.u64 	%rd22, %rd25;
	mul.wide.s32 	%rd23, %r48, 4;
	add.s64 	%rd24, %rd22, %rd23;
	st.global.f32 	[%rd24], %f117;
$L__BB0_18:
	ret;

}
	// .globl	_Z13subsampling2DPfS_iii
.visible .entry _Z13subsampling2DPfS_iii(
	.param .u64 .ptr .align 1 _Z13subsampling2DPfS_iii_param_0,
	.param .u64 .ptr .align 1 _Z13subsampling2DPfS_iii_param_1,
	.param .u32 _Z13subsampling2DPfS_iii_param_2,
	.param .u32 _Z13subsampling2DPfS_iii_param_3,
	.param .u32 _Z13subsampling2DPfS_iii_param_4
)
{
	.reg .pred 	%p<2>;
	.reg .b32 	%r<19>;
	.reg .b32 	%f<10>;
	.reg .b64 	%rd<11>;

	ld.param.u64 	%rd1, [_Z13subsampling2DPfS_iii_param_0];
	ld.param.u64 	%rd2, [_Z13subsampling2DPfS_iii_param_1];
	ld.param.u32 	%r3, [_Z13subsampling2DPfS_iii_param_2];
	ld.param.u32 	%r4, [_Z13subsampling2DPfS_iii_param_3];
	mov.u32 	%r5, %ctaid.y;
	mov.u32 	%r6, %ntid.y;
	mov.u32 	%r7, %tid.y;
	mad.lo.s32 	%r1, %r5, %r6, %r7;
	mov.u32 	%r8, %ctaid.x;
	mov.u32 	%r9, %ntid.x;
	mov.u32 	%r10, %tid.x;
	mad.lo.s32 	%r2, %r8, %r9, %r10;
	max.s32 	%r11, %r1, %r2;
	setp.ge.s32 	%p1, %r11, %r4;
	@%p1 bra 	$L__BB1_2;
	mov.u32 	%r12, %ctaid.z;
	cvta.to.global.u64 	%rd3, %rd2;
	cvta.to.global.u64 	%rd4, %rd1;
	shl.b32 	%r13, %r1, 1;
	shl.b32 	%r14, %r2, 1;
	mad.lo.s32 	%r15, %r3, %r12, %r13;
	mad.lo.s32 	%r16, %r15, %r3, %r14;
	mul.wide.s32 	%rd5, %r16, 4;
	add.s64 	%rd6, %rd4, %rd5;
	ld.global.f32 	%f1, [%rd6];
	add.f32 	%f2, %f1, 0f00000000;
	ld.global.f32 	%f3, [%rd6+4];
	add.f32 	%f4, %f2, %f3;
	mul.wide.s32 	%rd7, %r3, 4;
	add.s64 	%rd8, %rd6, %rd7;
	ld.global.f32 	%f5, [%rd8];
	add.f32 	%f6, %f4, %f5;
	ld.global.f32 	%f7, [%rd8+4];
	add.f32 	%f8, %f6, %f7;
	mul.f32 	%f9, %f8, 0f3E800000;
	mad.lo.s32 	%r17, %r4, %r12, %r1;
	mad.lo.s32 	%r18, %r17, %r4, %r2;
	mul.wide.s32 	%rd9, %r18, 4;
	add.s64 	%rd10, %rd3, %rd9;
	st.global.f32 	[%rd10], %f9;
$L__BB1_2:
	ret;

}
	// .globl	_Z19applyActivationTanhPfS_i
.visible .entry _Z19applyActivationTanhPfS_i(
	.param .u64 .ptr .align 1 _Z19applyActivationTanhPfS_i_param_0,
	.param .u64 .ptr .align 1 _Z19applyActivationTanhPfS_i_param_1,
	.param .u32 _Z19applyActivationTanhPfS_i_param_2
)
{
	.reg .pred 	%p<2>;
	.reg .b32 	%r<10>;
	.reg .b32 	%f<27>;
	.reg .b64 	%rd<8>;

	ld.param.u64 	%rd1, [_Z19applyActivationTanhPfS_i_param_0];
	ld.param.u64 	%rd2, [_Z19applyActivationTanhPfS_i_param_1];
	ld.param.u32 	%r2, [_Z19applyActivationTanhPfS_i_param_2];
	mov.u32 	%r3, %ctaid.x;
	mov.u32 	%r4, %ntid.x;
	mov.u32 	%r5, %tid.x;
	mad.lo.s32 	%r1, %r3, %r4, %r5;
	setp.ge.s32 	%p1, %r1, %r2;
	@%p1 bra 	$L__BB2_2;
	cvta.to.global.u64 	%rd3, %rd1;
	cvta.to.global.u64 	%rd4, %rd2;
	mul.wide.s32 	%rd5, %r1, 4;
	add.s64 	%rd6, %rd3, %rd5;
	ld.global.f32 	%f1, [%rd6];
	fma.rn.f32 	%f2, %f1, 0f3BBB989D, 0f3F000000;
	cvt.sat.f32.f32 	%f3, %f2;
	mov.f32 	%f4, 0f4B400001;
	mov.f32 	%f5, 0f437C0000;
	fma.rm.f32 	%f6, %f3, %f5, %f4;
	add.f32 	%f7, %f6, 0fCB40007F;
	neg.f32 	%f8, %f7;
	fma.rn.f32 	%f9, %f1, 0f3FB8AA3B, %f8;
	fma.rn.f32 	%f10, %f1, 0f32A57060, %f9;
	mov.b32 	%r6, %f6;
	shl.b32 	%r7, %r6, 23;
	mov.b32 	%f11, %r7;
	ex2.approx.ftz.f32 	%f12, %f10;
	mul.f32 	%f13, %f12, %f11;
	fma.rn.f32 	%f14, %f1, 0fBBBB989D, 0f3F000000;
	cvt.sat.f32.f32 	%f15, %f14;
	fma.rm.f32 	%f16, %f15, %f5, %f4;
	add.f32 	%f17, %f16, 0fCB40007F;
	neg.f32 	%f18, %f17;
	fma.rn.f32 	%f19, %f1, 0fBFB8AA3B, %f18;
	fma.rn.f32 	%f20, %f1, 0fB2A57060, %f19;
	mov.b32 	%r8, %f16;
	shl.b32 	%r9, %r8, 23;
	mov.b32 	%f21, %r9;
	ex2.approx.ftz.f32 	%f22, %f20;
	mul.f32 	%f23, %f22, %f21;
	sub.f32 	%f24, %f13, %f23;
	add.f32 	%f25, %f13, %f23;
	div.rn.f32 	%f26, %f24, %f25;
	add.s64 	%rd7, %rd4, %rd5;
	st.global.f32 	[%rd7], %f26;
$L__BB2_2:
	ret;

}


// ===== COMPILED SASS (sm_100) =====

	.target	sm_100

	.elftype	@"ET_EXEC"


//--------------------- .note.nv.tkinfo           --------------------------
	.section	.note.nv.tkinfo,"",@"SHT_NOTE"
	.sectionflags	@"SHF_NOTE_NV_TKINFO"
	.tkinfo
        /*0018*/ 	.word	0x00000002
        /*0030*/ 	.string	""
        /*0030*/ 	.string	"ptxas"
        /*0030*/ 	.string	"Cuda compilation tools, release 13.0, V13.0.88"
        /*0030*/ 	.string	"Build cuda_13.0.r13.0/compiler.36424714_0"
        /*0030*/ 	.string	"-arch sm_100 -m 64 "



//--------------------- .note.nv.cuinfo           --------------------------
	.section	.note.nv.cuinfo,"",@"SHT_NOTE"
	.sectionflags	@"SHF_NOTE_NV_CUINFO"
        /*0018*/ 	.short	0x0002
        /*001a*/ 	.short	0x0064
        /*001c*/ 	.short	0x0082
	.zero		2


//--------------------- .nv.info                  --------------------------
	.section	.nv.info,"",@"SHT_CUDA_INFO"
	.align	4


	//----- nvinfo : EIATTR_REGCOUNT
	.align		4
        /*0000*/ 	.byte	0x04, 0x2f
        /*0002*/ 	.short	(.L_1 - .L_0)
	.align		4
.L_0:
        /*0004*/ 	.word	index@(_Z13convolution2DPfS_S_iiii)
        /*0008*/ 	.word	0x00000020


	//----- nvinfo : EIATTR_FRAME_SIZE
	.align		4
.L_1:
        /*000c*/ 	.byte	0x04, 0x11
        /*000e*/ 	.short	(.L_3 - .L_2)
	.align		4
.L_2:
        /*0010*/ 	.word	index@(_Z13convolution2DPfS_S_iiii)
        /*0014*/ 	.word	0x00000000


	//----- nvinfo : EIATTR_REGCOUNT
	.align		4
.L_3:
        /*0018*/ 	.byte	0x04, 0x2f
        /*001a*/ 	.short	(.L_5 - .L_4)
	.align		4
.L_4:
        /*001c*/ 	.word	index@(_Z13subsampling2DPfS_iii)
        /*0020*/ 	.word	0x00000014


	//----- nvinfo : EIATTR_FRAME_SIZE
	.align		4
.L_5:
        /*0024*/ 	.byte	0x04, 0x11
        /*0026*/ 	.short	(.L_7 - .L_6)
	.align		4
.L_6:
        /*0028*/ 	.word	index@(_Z13subsampling2DPfS_iii)
        /*002c*/ 	.word	0x00000000


	//----- nvinfo : EIATTR_REGCOUNT
	.align		4
.L_7:
        /*0030*/ 	.byte	0x04, 0x2f
        /*0032*/ 	.short	(.L_9 - .L_8)
	.align		4
.L_8:
        /*0034*/ 	.word	index@(_Z19applyActivationTanhPfS_i)
        /*0038*/ 	.word	0x0000000f


	//----- nvinfo : EIATTR_FRAME_SIZE
	.align		4
.L_9:
        /*003c*/ 	.byte	0x04, 0x11
        /*003e*/ 	.short	(.L_11 - .L_10)
	.align		4
.L_10:
        /*0040*/ 	.word	index@($__internal_0_$__cuda_sm3x_div_rn_noftz_f32_slowpath)
        /*0044*/ 	.word	0x00000000


	//----- nvinfo : EIATTR_FRAME_SIZE
	.align		4
.L_11:
        /*0048*/ 	.byte	0x04, 0x11
        /*004a*/ 	.short	(.L_13 - .L_12)
	.align		4
.L_12:
        /*004c*/ 	.word	index@(_Z19applyActivationTanhPfS_i)
        /*0050*/ 	.word	0x00000000


	//----- nvinfo : EIATTR_MIN_STACK_SIZE
	.align		4
.L_13:
        /*0054*/ 	.byte	0x04, 0x12
        /*0056*/ 	.short	(.L_15 - .L_14)
	.align		4
.L_14:
        /*0058*/ 	.word	index@(_Z19applyActivationTanhPfS_i)
        /*005c*/ 	.word	0x00000000


	//----- nvinfo : EIATTR_MIN_STACK_SIZE
	.align		4
.L_15:
        /*0060*/ 	.byte	0x04, 0x12
        /*0062*/ 	.short	(.L_17 - .L_16)
	.align		4
.L_16:
        /*0064*/ 	.word	index@(_Z13subsampling2DPfS_iii)
        /*0068*/ 	.word	0x00000000


	//----- nvinfo : EIATTR_MIN_STACK_SIZE
	.align		4
.L_17:
        /*006c*/ 	.byte	0x04, 0x12
        /*006e*/ 	.short	(.L_19 - .L_18)
	.align		4
.L_18:
        /*0070*/ 	.word	index@(_Z13convolution2DPfS_S_iiii)
        /*0074*/ 	.word	0x00000000
.L_19:


//--------------------- .nv.compat                --------------------------
	.section	.nv.compat,"",@"SHT_CUDA_COMPAT_INFO"
	.align	4
        /*0000*/ 	.byte	0x02, 0x09, 0x00, 0x00, 0x02, 0x02, 0x01, 0x00, 0x02, 0x05, 0x05, 0x00, 0x03, 0x07, 0x01, 0x01
        /*0010*/ 	.byte	0x02, 0x03, 0x00, 0x00, 0x02, 0x06, 0x01, 0x00, 0x04, 0x0b, 0x08, 0x00, 0x01, 0x00, 0x00, 0x00
        /*0020*/ 	.byte	0x00, 0x00, 0x00, 0x00


//--------------------- .nv.info._Z19applyActivationTanhPfS_i --------------------------
	.section	.nv.info._Z19applyActivationTanhPfS_i,"",@"SHT_CUDA_INFO"
	.sectionflags	@""
	.align	4


	//----- nvinfo : EIATTR_CUDA_API_VERSION
	.align		4
        /*0000*/ 	.byte	0x04, 0x37
        /*0002*/ 	.short	(.L_21 - .L_20)
.L_20:
        /*0004*/ 	.word	0x00000082


	//----- nvinfo : EIATTR_KPARAM_INFO
	.align		4
.L_21:
        /*0008*/ 	.byte	0x04, 0x17
        /*000a*/ 	.short	(.L_23 - .L_22)
.L_22:
        /*000c*/ 	.word	0x00000000
        /*0010*/ 	.short	0x0002
        /*0012*/ 	.short	0x0010
        /*0014*/ 	.byte	0x00, 0xf0, 0x11, 0x00


	//----- nvinfo : EIATTR_KPARAM_INFO
	.align		4
.L_23:
        /*0018*/ 	.byte	0x04, 0x17
        /*001a*/ 	.short	(.L_25 - .L_24)
.L_24:
        /*001c*/ 	.word	0x00000000
        /*0020*/ 	.short	0x0001
        /*0022*/ 	.short	0x0008
        /*0024*/ 	.byte	0x00, 0xf5, 0x21, 0x00


	//----- nvinfo : EIATTR_KPARAM_INFO
	.align		4
.L_25:
        /*0028*/ 	.byte	0x04, 0x17
        /*002a*/ 	.short	(.L_27 - .L_26)
.L_26:
        /*002c*/ 	.word	0x00000000
        /*0030*/ 	.short	0x0000
        /*0032*/ 	.short	0x0000
        /*0034*/ 	.byte	0x00, 0xf5, 0x21, 0x00


	//----- nvinfo : EIATTR_SPARSE_MMA_MASK
	.align		4
.L_27:
        /*0038*/ 	.byte	0x03, 0x50
        /*003a*/ 	.short	0x0000


	//----- nvinfo : EIATTR_MAXREG_COUNT
	.align		4
        /*003c*/ 	.byte	0x03, 0x1b
        /*003e*/ 	.short	0x00ff


	//----- nvinfo : EIATTR_MERCURY_ISA_VERSION
	.align		4
        /*0040*/ 	.byte	0x03, 0x5f
        /*0042*/ 	.short	0x0101


	//----- nvinfo : EIATTR_VRC_CTA_INIT_COUNT
	.align		4
        /*0044*/ 	.byte	0x02, 0x4a
	.zero		1
	.zero		1


	//----- nvinfo : EIATTR_EXIT_INSTR_OFFSETS
	.align		4
        /*0048*/ 	.byte	0x04, 0x1c
        /*004a*/ 	.short	(.L_29 - .L_28)


	//   ....[0]....
.L_28:
        /*004c*/ 	.word	0x00000070


	//   ....[1]....
        /*0050*/ 	.word	0x000002f0


	//----- nvinfo : EIATTR_CRS_STACK_SIZE
	.align		4
.L_29:
        /*0054*/ 	.byte	0x04, 0x1e
        /*0056*/ 	.short	(.L_31 - .L_30)
.L_30:
        /*0058*/ 	.word	0x00000000


	//----- nvinfo : EIATTR_CBANK_PARAM_SIZE
	.align		4
.L_31:
        /*005c*/ 	.byte	0x03, 0x19
        /*005e*/ 	.short	0x0014


	//----- nvinfo : EIATTR_PARAM_CBANK
	.align		4
        /*0060*/ 	.byte	0x04, 0x0a
        /*0062*/ 	.short	(.L_33 - .L_32)
	.align		4
.L_32:
        /*0064*/ 	.word	index@(.nv.constant0._Z19applyActivationTanhPfS_i)
        /*0068*/ 	.short	0x0380
        /*006a*/ 	.short	0x0014


	//----- nvinfo : EIATTR_SW_WAR
	.align		4
.L_33:
        /*006c*/ 	.byte	0x04, 0x36
        /*006e*/ 	.short	(.L_35 - .L_34)
.L_34:
        /*0070*/ 	.word	0x00000008
.L_35:


//--------------------- .nv.info._Z13subsampling2DPfS_iii --------------------------
	.section	.nv.info._Z13subsampling2DPfS_iii,"",@"SHT_CUDA_INFO"
	.sectionflags	@""
	.align	4


	//----- nvinfo : EIATTR_CUDA_API_VERSION
	.align		4
        /*0000*/ 	.byte	0x04, 0x37
        /*0002*/ 	.short	(.L_37 - .L_36)
.L_36:
        /*0004*/ 	.word	0x00000082


	//----- nvinfo : EIATTR_KPARAM_INFO
	.align		4
.L_37:
        /*0008*/ 	.byte	0x04, 0x17
        /*000a*/ 	.short	(.L_39 - .L_38)
.L_38:
        /*000c*/ 	.word	0x00000000
        /*0010*/ 	.short	0x0004
        /*0012*/ 	.short	0x0018
        /*0014*/ 	.byte	0x00, 0xf0, 0x11, 0x00


	//----- nvinfo : EIATTR_KPARAM_INFO
	.align		4
.L_39:
        /*0018*/ 	.byte	0x04, 0x17
        /*001a*/ 	.short	(.L_41 - .L_40)
.L_40:
        /*001c*/ 	.word	0x00000000
        /*0020*/ 	.short	0x0003
        /*0022*/ 	.short	0x0014
        /*0024*/ 	.byte	0x00, 0xf0, 0x11, 0x00


	//----- nvinfo : EIATTR_KPARAM_INFO
	.align		4
.L_41:
        /*0028*/ 	.byte	0x04, 0x17
        /*002a*/ 	.short	(.L_43 - .L_42)
.L_42:
        /*002c*/ 	.word	0x00000000
        /*0030*/ 	.short	0x0002
        /*0032*/ 	.short	0x0010
        /*0034*/ 	.byte	0x00, 0xf0, 0x11, 0x00


	//----- nvinfo : EIATTR_KPARAM_INFO
	.align		4
.L_43:
        /*0038*/ 	.byte	0x04, 0x17
        /*003a*/ 	.short	(.L_45 - .L_44)
.L_44:
        /*003c*/ 	.word	0x00000000
        /*0040*/ 	.short	0x0001
        /*0042*/ 	.short	0x0008
        /*0044*/ 	.byte	0x00, 0xf5, 0x21, 0x00


	//----- nvinfo : EIATTR_KPARAM_INFO
	.align		4
.L_45:
        /*0048*/ 	.byte	0x04, 0x17
        /*004a*/ 	.short	(.L_47 - .L_46)
.L_46:
        /*004c*/ 	.word	0x00000000
        /*0050*/ 	.short	0x0000
        /*0052*/ 	.short	0x0000
        /*0054*/ 	.byte	0x00, 0xf5, 0x21, 0x00


	//----- nvinfo : EIATTR_SPARSE_MMA_MASK
	.align		4
.L_47:
        /*0058*/ 	.byte	0x03, 0x50
        /*005a*/ 	.short	0x0000


	//----- nvinfo : EIATTR_MAXREG_COUNT
	.align		4
        /*005c*/ 	.byte	0x03, 0x1b
        /*005e*/ 	.short	0x00ff


	//----- nvinfo : EIATTR_MERCURY_ISA_VERSION
	.align		4
        /*0060*/ 	.byte	0x03, 0x5f
        /*0062*/ 	.short	0x0101


	//----- nvinfo : EIATTR_VRC_CTA_INIT_COUNT
	.align		4
        /*0064*/ 	.byte	0x02, 0x4a
	.zero		1
	.zero		1


	//----- nvinfo : EIATTR_EXIT_INSTR_OFFSETS
	.align		4
        /*0068*/ 	.byte	0x04, 0x1c
        /*006a*/ 	.short	(.L_49 - .L_48)


	//   ....[0]....
.L_48:
        /*006c*/ 	.word	0x000000c0


	//   ....[1]....
        /*0070*/ 	.word	0x00000250


	//----- nvinfo : EIATTR_CBANK_PARAM_SIZE
	.align		4
.L_49:
        /*0074*/ 	.byte	0x03, 0x19
        /*0076*/ 	.short	0x001c


	//----- nvinfo : EIATTR_PARAM_CBANK
	.align		4
        /*0078*/ 	.byte	0x04, 0x0a
        /*007a*/ 	.short	(.L_51 - .L_50)
	.align		4
.L_50:
        /*007c*/ 	.word	index@(.nv.constant0._Z13subsampling2DPfS_iii)
        /*0080*/ 	.short	0x0380
        /*0082*/ 	.short	0x001c


	//----- nvinfo : EIATTR_SW_WAR
	.align		4
.L_51:
        /*0084*/ 	.byte	0x04, 0x36
        /*0086*/ 	.short	(.L_53 - .L_52)
.L_52:
        /*0088*/ 	.word	0x00000008
.L_53:


//--------------------- .nv.info._Z13convolution2DPfS_S_iiii --------------------------
	.section	.nv.info._Z13convolution2DPfS_S_iiii,"",@"SHT_CUDA_INFO"
	.sectionflags	@""
	.align	4


	//----- nvinfo : EIATTR_CUDA_API_VERSION
	.align		4
        /*0000*/ 	.byte	0x04, 0x37
        /*0002*/ 	.short	(.L_55 - .L_54)
.L_54:
        /*0004*/ 	.word	0x00000082


	//----- nvinfo : EIATTR_KPARAM_INFO
	.align		4
.L_55:
        /*0008*/ 	.byte	0x04, 0x17
        /*000a*/ 	.short	(.L_57 - .L_56)
.L_56:
        /*000c*/ 	.word	0x00000000
        /*0010*/ 	.short	0x0006
        /*0012*/ 	.short	0x0024
        /*0014*/ 	.byte	0x00, 0xf0, 0x11, 0x00


	//----- nvinfo : EIATTR_KPARAM_INFO
	.align		4
.L_57:
        /*0018*/ 	.byte	0x04, 0x17
        /*001a*/ 	.short	(.L_59 - .L_58)
.L_58:
        /*001c*/ 	.word	0x00000000
        /*0020*/ 	.short	0x0005
        /*0022*/ 	.short	0x0020
        /*0024*/ 	.byte	0x00, 0xf0, 0x11, 0x00


	//----- nvinfo : EIATTR_KPARAM_INFO
	.align		4
.L_59:
        /*0028*/ 	.byte	0x04, 0x17
        /*002a*/ 	.short	(.L_61 - .L_60)
.L_60:
        /*002c*/ 	.word	0x00000000
        /*0030*/ 	.short	0x0004
        /*0032*/ 	.short	0x001c
        /*0034*/ 	.byte	0x00, 0xf0, 0x11, 0x00


	//----- nvinfo : EIATTR_KPARAM_INFO
	.align		4
.L_61:
        /*0038*/ 	.byte	0x04, 0x17
        /*003a*/ 	.short	(.L_63 - .L_62)
.L_62:
        /*003c*/ 	.word	0x00000000
        /*0040*/ 	.short	0x0003
        /*0042*/ 	.short	0x0018
        /*0044*/ 	.byte	0x00, 0xf0, 0x11, 0x00


	//----- nvinfo : EIATTR_KPARAM_INFO
	.align		4
.L_63:
        /*0048*/ 	.byte	0x04, 0x17
        /*004a*/ 	.short	(.L_65 - .L_64)
.L_64:
        /*004c*/ 	.word	0x00000000
        /*0050*/ 	.short	0x0002
        /*0052*/ 	.short	0x0010
        /*0054*/ 	.byte	0x00, 0xf5, 0x21, 0x00


	//----- nvinfo : EIATTR_KPARAM_INFO
	.align		4
.L_65:
        /*0058*/ 	.byte	0x04, 0x17
        /*005a*/ 	.short	(.L_67 - .L_66)
.L_66:
        /*005c*/ 	.word	0x00000000
        /*0060*/ 	.short	0x0001
        /*0062*/ 	.short	0x0008
        /*0064*/ 	.byte	0x00, 0xf5, 0x21, 0x00


	//----- nvinfo : EIATTR_KPARAM_INFO
	.align		4
.L_67:
        /*0068*/ 	.byte	0x04, 0x17
        /*006a*/ 	.short	(.L_69 - .L_68)
.L_68:
        /*006c*/ 	.word	0x00000000
        /*0070*/ 	.short	0x0000
        /*0072*/ 	.short	0x0000
        /*0074*/ 	.byte	0x00, 0xf5, 0x21, 0x00


	//----- nvinfo : EIATTR_SPARSE_MMA_MASK
	.align		4
.L_69:
        /*0078*/ 	.byte	0x03, 0x50
        /*007a*/ 	.short	0x0000


	//----- nvinfo : EIATTR_MAXREG_COUNT
	.align		4
        /*007c*/ 	.byte	0x03, 0x1b
        /*007e*/ 	.short	0x00ff


	//----- nvinfo : EIATTR_MERCURY_ISA_VERSION
	.align		4
        /*0080*/ 	.byte	0x03, 0x5f
        /*0082*/ 	.short	0x0101


	//----- nvinfo : EIATTR_VRC_CTA_INIT_COUNT
	.align		4
        /*0084*/ 	.byte	0x02, 0x4a
	.zero		1
	.zero		1


	//----- nvinfo : EIATTR_EXIT_INSTR_OFFSETS
	.align		4
        /*0088*/ 	.byte	0x04, 0x1c
        /*008a*/ 	.short	(.L_71 - .L_70)


	//   ....[0]....
.L_70:
        /*008c*/ 	.word	0x000000c0


	//   ....[1]....
        /*0090*/ 	.word	0x00000b80


	//----- nvinfo : EIATTR_CBANK_PARAM_SIZE
	.align		4
.L_71:
        /*0094*/ 	.byte	0x03, 0x19
        /*0096*/ 	.short	0x0028


	//----- nvinfo : EIATTR_PARAM_CBANK
	.align		4
        /*0098*/ 	.byte	0x04, 0x0a
        /*009a*/ 	.short	(.L_73 - .L_72)
	.align		4
.L_72:
        /*009c*/ 	.word	index@(.nv.constant0._Z13convolution2DPfS_S_iiii)
        /*00a0*/ 	.short	0x0380
        /*00a2*/ 	.short	0x0028


	//----- nvinfo : EIATTR_SW_WAR
	.align		4
.L_73:
        /*00a4*/ 	.byte	0x04, 0x36
        /*00a6*/ 	.short	(.L_75 - .L_74)
.L_74:
        /*00a8*/ 	.word	0x00000008
.L_75:


//--------------------- .nv.callgraph             --------------------------
	.section	.nv.callgraph,"",@"SHT_CUDA_CALLGRAPH"
	.align	4
	.sectionentsize	8
	.align		4
        /*0000*/ 	.word	0x00000000
	.align		4
        /*0004*/ 	.word	0xffffffff
	.align		4
        /*0008*/ 	.word	0x00000000
	.align		4
        /*000c*/ 	.word	0xfffffffe
	.align		4
        /*0010*/ 	.word	0x00000000
	.align		4
        /*0014*/ 	.word	0xfffffffd
	.align		4
        /*0018*/ 	.word	0x00000000
	.align		4
        /*001c*/ 	.word	0xfffffffc


//--------------------- .text._Z19applyActivationTanhPfS_i --------------------------
	.section	.text._Z19applyActivationTanhPfS_i,"ax",@progbits
	.align	128
        .global         _Z19applyActivationTanhPfS_i
        .type           _Z19applyActivationTanhPfS_i,@function
        .size           _Z19applyActivationTanhPfS_i,(.L_x_23 - _Z19applyActivationTanhPfS_i)
        .other          _Z19applyActivationTanhPfS_i,@"STO_CUDA_ENTRY STV_DEFAULT"
_Z19applyActivationTanhPfS_i:
.text._Z19applyActivationTanhPfS_i:
[----:B------:R-:W-:Y:S01]  /*0000*/  LDC R1, c[0x0][0x37c] ;  /* 0x0000df00ff017b82 */ /* 0x000fe20000000800 */
[----:B------:R-:W0:Y:S07]  /*0010*/  S2R R3, SR_TID.X ;  /* 0x0000000000037919 */ /* 0x000e2e0000002100 */
[----:B------:R-:W0:Y:S01]  /*0020*/  S2UR UR4, SR_CTAID.X ;  /* 0x00000000000479c3 */ /* 0x000e220000002500 */
[----:B------:R-:W1:Y:S07]  /*0030*/  LDCU UR5, c[0x0][0x390] ;  /* 0x00007200ff0577ac */ /* 0x000e6e0008000800 */
[----:B------:R-:W0:Y:S02]  /*0040*/  LDC R2, c[0x0][0x360] ;  /* 0x0000d800ff027b82 */ /* 0x000e240000000800 */
[----:B0-----:R-:W-:-:S05]  /*0050*/  IMAD R2, R2, UR4, R3 ;  /* 0x0000000402027c24 */ /* 0x001fca000f8e0203 */
[----:B-1----:R-:W-:-:S13]  /*0060*/  ISETP.GE.AND P0, PT, R2, UR5, PT ;  /* 0x0000000502007c0c */ /* 0x002fda000bf06270 */
[----:B------:R-:W-:Y:S05]  /*0070*/  @P0 EXIT ;  /* 0x000000000000094d */ /* 0x000fea0003800000 */
[----:B------:R-:W0:Y:S01]  /*0080*/  LDC.64 R4, c[0x0][0x380] ;  /* 0x0000e000ff047b82 */ /* 0x000e220000000a00 */
[----:B------:R-:W1:Y:S01]  /*0090*/  LDCU.64 UR4, c[0x0][0x358] ;  /* 0x00006b00ff0477ac */ /* 0x000e620008000a00 */
[----:B0-----:R-:W-:-:S06]  /*00a0*/  IMAD.WIDE R4, R2, 0x4, R4 ;  /* 0x0000000402047825 */ /* 0x001fcc00078e0204 */
[----:B-1----:R-:W2:Y:S01]  /*00b0*/  LDG.E R4, desc[UR4][R4.64] ;  /* 0x0000000404047981 */ /* 0x002ea2000c1e1900 */
[----:B------:R-:W-:Y:S01]  /*00c0*/  IMAD.MOV.U32 R3, RZ, RZ, 0x3bbb989d ;  /* 0x3bbb989dff037424 */ /* 0x000fe200078e00ff */
[----:B------:R-:W-:Y:S01]  /*00d0*/  BSSY.RECONVERGENT B0, `(.L_x_0) ;  /* 0x000001e000007945 */ /* 0x000fe20003800200 */
[----:B------:R-:W-:Y:S02]  /*00e0*/  IMAD.MOV.U32 R7, RZ, RZ, 0x437c0000 ;  /* 0x437c0000ff077424 */ /* 0x000fe400078e00ff */
[----:B--2---:R-:W-:-:S04]  /*00f0*/  FFMA.SAT R0, R4, -R3, 0.5 ;  /* 0x3f00000004007423 */ /* 0x004fc80000002803 */
[----:B------:R-:W-:Y:S01]  /*0100*/  FFMA.RM R6, R0, R7, 12582913 ;  /* 0x4b40000100067423 */ /* 0x000fe20000004007 */
[----:B------:R-:W-:-:S03]  /*0110*/  FFMA.SAT R0, R4, R3, 0.5 ;  /* 0x3f00000004007423 */ /* 0x000fc60000002003 */
[----:B------:R-:W-:Y:S01]  /*0120*/  FADD R3, R6, -12583039 ;  /* 0xcb40007f06037421 */ /* 0x000fe20000000000 */
[----:B------:R-:W-:Y:S01]  /*0130*/  FFMA.RM R0, R0, R7, 12582913 ;  /* 0x4b40000100007423 */ /* 0x000fe20000004007 */
[----:B------:R-:W-:Y:S02]  /*0140*/  IMAD.SHL.U32 R6, R6, 0x800000, RZ ;  /* 0x0080000006067824 */ /* 0x000fe400078e00ff */
[----:B------:R-:W-:Y:S01]  /*0150*/  FFMA R7, R4, -1.4426950216293334961, -R3 ;  /* 0xbfb8aa3b04077823 */ /* 0x000fe20000000803 */
[C---:B------:R-:W-:Y:S01]  /*0160*/  FADD R3, R0.reuse, -12583039 ;  /* 0xcb40007f00037421 */ /* 0x040fe20000000000 */
[----:B------:R-:W-:Y:S02]  /*0170*/  SHF.L.U32 R0, R0, 0x17, RZ ;  /* 0x0000001700007819 */ /* 0x000fe400000006ff */
[C---:B------:R-:W-:Y:S01]  /*0180*/  FFMA R7, R4.reuse, -1.925963033500011079e-08, R7 ;  /* 0xb2a5706004077823 */ /* 0x040fe20000000007 */
[----:B------:R-:W-:-:S04]  /*0190*/  FFMA R3, R4, 1.4426950216293334961, -R3 ;  /* 0x3fb8aa3b04037823 */ /* 0x000fc80000000803 */
[----:B------:R-:W-:Y:S01]  /*01a0*/  FFMA R3, R4, 1.925963033500011079e-08, R3 ;  /* 0x32a5706004037823 */ /* 0x000fe20000000003 */
[----:B------:R-:W0:Y:S08]  /*01b0*/  MUFU.EX2 R7, R7 ;  /* 0x0000000700077308 */ /* 0x000e300000000800 */
[----:B------:R-:W1:Y:S01]  /*01c0*/  MUFU.EX2 R3, R3 ;  /* 0x0000000300037308 */ /* 0x000e620000000800 */
[----:B0-----:R-:W-:-:S04]  /*01d0*/  FMUL R5, R6, R7 ;  /* 0x0000000706057220 */ /* 0x001fc80000400000 */
[CCC-:B-1----:R-:W-:Y:S01]  /*01e0*/  FFMA R9, R0.reuse, R3.reuse, R5.reuse ;  /* 0x0000000300097223 */ /* 0x1c2fe20000000005 */
[----:B------:R-:W-:-:S03]  /*01f0*/  FFMA R0, R0, R3, -R5 ;  /* 0x0000000300007223 */ /* 0x000fc60000000805 */
[----:B------:R-:W0:Y:S08]  /*0200*/  MUFU.RCP R4, R9 ;  /* 0x0000000900047308 */ /* 0x000e300000001000 */
[----:B------:R-:W1:Y:S01]  /*0210*/  FCHK P0, R0, R9 ;  /* 0x0000000900007302 */ /* 0x000e620000000000 */
[----:B0-----:R-:W-:-:S04]  /*0220*/  FFMA R11, -R9, R4, 1 ;  /* 0x3f800000090b7423 */ /* 0x001fc80000000104 */
[----:B------:R-:W-:-:S04]  /*0230*/  FFMA R11, R4, R11, R4 ;  /* 0x0000000b040b7223 */ /* 0x000fc80000000004 */
[----:B------:R-:W-:-:S04]  /*0240*/  FFMA R4, R0, R11, RZ ;  /* 0x0000000b00047223 */ /* 0x000fc800000000ff */
[----:B------:R-:W-:-:S04]  /*0250*/  FFMA R3, -R9, R4, R0 ;  /* 0x0000000409037223 */ /* 0x000fc80000000100 */
[----:B------:R-:W-:Y:S01]  /*0260*/  FFMA R11, R11, R3, R4 ;  /* 0x000000030b0b7223 */ /* 0x000fe20000000004 */
[----:B-1----:R-:W-:Y:S06]  /*0270*/  @!P0 BRA `(.L_x_1) ;  /* 0x00000000000c8947 */ /* 0x002fec0003800000 */
[----:B------:R-:W-:-:S07]  /*0280*/  MOV R4, 0x2a0 ;  /* 0x000002a000047802 */ /* 0x000fce0000000f00 */
[----:B------:R-:W-:Y:S05]  /*0290*/  CALL.REL.NOINC `($__internal_0_$__cuda_sm3x_div_rn_noftz_f32_slowpath) ;  /* 0x0000000000187944 */ /* 0x000fea0003c00000 */
[----:B------:R-:W-:-:S07]  /*02a0*/  IMAD.MOV.U32 R11, RZ, RZ, R0 ;  /* 0x000000ffff0b7224 */ /* 0x000fce00078e0000 */
.L_x_1:
[----:B------:R-:W-:Y:S05]  /*02b0*/  BSYNC.RECONVERGENT B0 ;  /* 0x0000000000007941 */ /* 0x000fea0003800200 */
.L_x_0:
[----:B------:R-:W0:Y:S02]  /*02c0*/  LDC.64 R4, c[0x0][0x388] ;  /* 0x0000e200ff047b82 */ /* 0x000e240000000a00 */
[----:B0-----:R-:W-:-:S05]  /*02d0*/  IMAD.WIDE R2, R2, 0x4, R4 ;  /* 0x0000000402027825 */ /* 0x001fca00078e0204 */
[----:B------:R-:W-:Y:S01]  /*02e0*/  STG.E desc[UR4][R2.64], R11 ;  /* 0x0000000b02007986 */ /* 0x000fe2000c101904 */
[----:B------:R-:W-:Y:S05]  /*02f0*/  EXIT ;  /* 0x000000000000794d */ /* 0x000fea0003800000 */
        .weak           $__internal_0_$__cuda_sm3x_div_rn_noftz_f32_slowpath
        .type           $__internal_0_$__cuda_sm3x_div_rn_noftz_f32_slowpath,@function
        .size           $__internal_0_$__cuda_sm3x_div_rn_noftz_f32_slowpath,(.L_x_23 - $__internal_0_$__cuda_sm3x_div_rn_noftz_f32_slowpath)
$__internal_0_$__cuda_sm3x_div_rn_noftz_f32_slowpath:
[----:B------:R-:W-:Y:S01]  /*0300*/  SHF.R.U32.HI R5, RZ, 0x17, R9 ;  /* 0x00000017ff057819 */ /* 0x000fe20000011609 */
[----:B------:R-:W-:Y:S01]  /*0310*/  BSSY.RECONVERGENT B1, `(.L_x_2) ;  /* 0x0000064000017945 */ /* 0x000fe20003800200 */
[----:B------:R-:W-:Y:S02]  /*0320*/  SHF.R.U32.HI R3, RZ, 0x17, R0 ;  /* 0x00000017ff037819 */ /* 0x000fe40000011600 */
[----:B------:R-:W-:Y:S02]  /*0330*/  LOP3.LUT R6, R5, 0xff, RZ, 0xc0, !PT ;  /* 0x000000ff05067812 */ /* 0x000fe400078ec0ff */
[----:B------:R-:W-:Y:S02]  /*0340*/  LOP3.LUT R5, R3, 0xff, RZ, 0xc0, !PT ;  /* 0x000000ff03057812 */ /* 0x000fe400078ec0ff */
[----:B------:R-:W-:Y:S01]  /*0350*/  MOV R7, R0 ;  /* 0x0000000000077202 */ /* 0x000fe20000000f00 */
[----:B------:R-:W-:Y:S02]  /*0360*/  VIADD R11, R6, 0xffffffff ;  /* 0xffffffff060b7836 */ /* 0x000fe40000000000 */
[----:B------:R-:W-:-:S03]  /*0370*/  VIADD R10, R5, 0xffffffff ;  /* 0xffffffff050a7836 */ /* 0x000fc60000000000 */
[----:B------:R-:W-:-:S04]  /*0380*/  ISETP.GT.U32.AND P0, PT, R11, 0xfd, PT ;  /* 0x000000fd0b00780c */ /* 0x000fc80003f04070 */
[----:B------:R-:W-:-:S13]  /*0390*/  ISETP.GT.U32.OR P0, PT, R10, 0xfd, P0 ;  /* 0x000000fd0a00780c */ /* 0x000fda0000704470 */
[----:B------:R-:W-:Y:S01]  /*03a0*/  @!P0 IMAD.MOV.U32 R8, RZ, RZ, RZ ;  /* 0x000000ffff088224 */ /* 0x000fe200078e00ff */
[----:B------:R-:W-:Y:S06]  /*03b0*/  @!P0 BRA `(.L_x_3) ;  /* 0x0000000000608947 */ /* 0x000fec0003800000 */
[----:B------:R-:W-:Y:S01]  /*03c0*/  FSETP.GTU.FTZ.AND P0, PT, |R0|, +INF , PT ;  /* 0x7f8000000000780b */ /* 0x000fe20003f1c200 */
[----:B------:R-:W-:Y:S01]  /*03d0*/  IMAD.MOV.U32 R3, RZ, RZ, R9 ;  /* 0x000000ffff037224 */ /* 0x000fe200078e0009 */
[----:B------:R-:W-:-:S04]  /*03e0*/  FSETP.GTU.FTZ.AND P1, PT, |R9|, +INF , PT ;  /* 0x7f8000000900780b */ /* 0x000fc80003f3c200 */
[----:B------:R-:W-:-:S13]  /*03f0*/  PLOP3.LUT P0, PT, P0, P1, PT, 0xf8, 0x8f ;  /* 0x00000000008f781c */ /* 0x000fda0000703f70 */
[----:B------:R-:W-:Y:S05]  /*0400*/  @P0 BRA `(.L_x_4) ;  /* 0x00000004004c0947 */ /* 0x000fea0003800000 */
[----:B------:R-:W-:-:S13]  /*0410*/  LOP3.LUT P0, RZ, R9, 0x7fffffff, R7, 0xc8, !PT ;  /* 0x7fffffff09ff7812 */ /* 0x000fda000780c807 */
[----:B------:R-:W-:Y:S05]  /*0420*/  @!P0 BRA `(.L_x_5) ;  /* 0x00000004003c8947 */ /* 0x000fea0003800000 */
[C---:B------:R-:W-:Y:S02]  /*0430*/  FSETP.NEU.FTZ.AND P2, PT, |R0|.reuse, +INF , PT ;  /* 0x7f8000000000780b */ /* 0x040fe40003f5d200 */
[----:B------:R-:W-:Y:S02]  /*0440*/  FSETP.NEU.FTZ.AND P1, PT, |R3|, +INF , PT ;  /* 0x7f8000000300780b */ /* 0x000fe40003f3d200 */
[----:B------:R-:W-:-:S11]  /*0450*/  FSETP.NEU.FTZ.AND P0, PT, |R0|, +INF , PT ;  /* 0x7f8000000000780b */ /* 0x000fd60003f1d200 */
[----:B------:R-:W-:Y:S05]  /*0460*/  @!P1 BRA !P2, `(.L_x_5) ;  /* 0x00000004002c9947 */ /* 0x000fea0005000000 */
[----:B------:R-:W-:-:S04]  /*0470*/  LOP3.LUT P2, RZ, R7, 0x7fffffff, RZ, 0xc0, !PT ;  /* 0x7fffffff07ff7812 */ /* 0x000fc8000784c0ff */
[----:B------:R-:W-:-:S13]  /*0480*/  PLOP3.LUT P1, PT, P1, P2, PT, 0x2f, 0xf2 ;  /* 0x0000000000f2781c */ /* 0x000fda0000f24577 */
[----:B------:R-:W-:Y:S05]  /*0490*/  @P1 BRA `(.L_x_6) ;  /* 0x0000000400181947 */ /* 0x000fea0003800000 */
[----:B------:R-:W-:-:S04]  /*04a0*/  LOP3.LUT P1, RZ, R9, 0x7fffffff, RZ, 0xc0, !PT ;  /* 0x7fffffff09ff7812 */ /* 0x000fc8000782c0ff */
[----:B------:R-:W-:-:S13]  /*04b0*/  PLOP3.LUT P0, PT, P0, P1, PT, 0x2f, 0xf2 ;  /* 0x0000000000f2781c */ /* 0x000fda0000702577 */
[----:B------:R-:W-:Y:S05]  /*04c0*/  @P0 BRA `(.L_x_7) ;  /* 0x0000000400000947 */ /* 0x000fea0003800000 */
[----:B------:R-:W-:Y:S02]  /*04d0*/  ISETP.GE.AND P0, PT, R10, RZ, PT ;  /* 0x000000ff0a00720c */ /* 0x000fe40003f06270 */
[----:B------:R-:W-:-:S11]  /*04e0*/  ISETP.GE.AND P1, PT, R11, RZ, PT ;  /* 0x000000ff0b00720c */ /* 0x000fd60003f26270 */
[----:B------:R-:W-:Y:S01]  /*04f0*/  @P0 IMAD.MOV.U32 R8, RZ, RZ, RZ ;  /* 0x000000ffff080224 */ /* 0x000fe200078e00ff */
[----:B------:R-:W-:Y:S01]  /*0500*/  @!P0 MOV R8, 0xffffffc0 ;  /* 0xffffffc000088802 */ /* 0x000fe20000000f00 */
[----:B------:R-:W-:Y:S01]  /*0510*/  @!P0 FFMA R7, R0, 1.84467440737095516160e+19, RZ ;  /* 0x5f80000000078823 */ /* 0x000fe200000000ff */
[----:B------:R-:W-:-:S03]  /*0520*/  @!P1 FFMA R9, R3, 1.84467440737095516160e+19, RZ ;  /* 0x5f80000003099823 */ /* 0x000fc600000000ff */
[----:B------:R-:W-:-:S07]  /*0530*/  @!P1 VIADD R8, R8, 0x40 ;  /* 0x0000004008089836 */ /* 0x000fce0000000000 */
.L_x_3:
[----:B------:R-:W-:Y:S01]  /*0540*/  LEA R0, R6, 0xc0800000, 0x17 ;  /* 0xc080000006007811 */ /* 0x000fe200078eb8ff */
[----:B------:R-:W-:Y:S01]  /*0550*/  VIADD R5, R5, 0xffffff81 ;  /* 0xffffff8105057836 */ /* 0x000fe20000000000 */
[----:B------:R-:W-:Y:S03]  /*0560*/  BSSY.RECONVERGENT B2, `(.L_x_8) ;  /* 0x0000035000027945 */ /* 0x000fe60003800200 */
[----:B------:R-:W-:Y:S02]  /*0570*/  IMAD.IADD R9, R9, 0x1, -R0 ;  /* 0x0000000109097824 */ /* 0x000fe400078e0a00 */
[C---:B------:R-:W-:Y:S01]  /*0580*/  IMAD R0, R5.reuse, -0x800000, R7 ;  /* 0xff80000005007824 */ /* 0x040fe200078e0207 */
[----:B------:R-:W-:Y:S01]  /*0590*/  IADD3 R5, PT, PT, R5, 0x7f, -R6 ;  /* 0x0000007f05057810 */ /* 0x000fe20007ffe806 */
[----:B------:R-:W0:Y:S01]  /*05a0*/  MUFU.RCP R3, R9 ;  /* 0x0000000900037308 */ /* 0x000e220000001000 */
[----:B------:R-:W-:-:S02]  /*05b0*/  FADD.FTZ R11, -R9, -RZ ;  /* 0x800000ff090b7221 */ /* 0x000fc40000010100 */
[----:B------:R-:W-:Y:S02]  /*05c0*/  IADD3 R5, PT, PT, R5, R8, RZ ;  /* 0x0000000805057210 */ /* 0x000fe40007ffe0ff */
[----:B0-----:R-:W-:-:S04]  /*05d0*/  FFMA R10, R3, R11, 1 ;  /* 0x3f800000030a7423 */ /* 0x001fc8000000000b */
[----:B------:R-:W-:-:S04]  /*05e0*/  FFMA R12, R3, R10, R3 ;  /* 0x0000000a030c7223 */ /* 0x000fc80000000003 */
[----:B------:R-:W-:-:S04]  /*05f0*/  FFMA R3, R0, R12, RZ ;  /* 0x0000000c00037223 */ /* 0x000fc800000000ff */
[----:B------:R-:W-:-:S04]  /*0600*/  FFMA R10, R11, R3, R0 ;  /* 0x000000030b0a7223 */ /* 0x000fc80000000000 */
[----:B------:R-:W-:-:S04]  /*0610*/  FFMA R7, R12, R10, R3 ;  /* 0x0000000a0c077223 */ /* 0x000fc80000000003 */
[----:B------:R-:W-:-:S04]  /*0620*/  FFMA R10, R11, R7, R0 ;  /* 0x000000070b0a7223 */ /* 0x000fc80000000000 */
[----:B------:R-:W-:-:S05]  /*0630*/  FFMA R0, R12, R10, R7 ;  /* 0x0000000a0c007223 */ /* 0x000fca0000000007 */
[----:B------:R-:W-:-:S04]  /*0640*/  SHF.R.U32.HI R3, RZ, 0x17, R0 ;  /* 0x00000017ff037819 */ /* 0x000fc80000011600 */
[----:B------:R-:W-:-:S05]  /*0650*/  LOP3.LUT R3, R3, 0xff, RZ, 0xc0, !PT ;  /* 0x000000ff03037812 */ /* 0x000fca00078ec0ff */
[----:B------:R-:W-:-:S04]  /*0660*/  IMAD.IADD R9, R3, 0x1, R5 ;  /* 0x0000000103097824 */ /* 0x000fc800078e0205 */
[----:B------:R-:W-:-:S05]  /*0670*/  VIADD R3, R9, 0xffffffff ;  /* 0xffffffff09037836 */ /* 0x000fca0000000000 */
[----:B------:R-:W-:-:S13]  /*0680*/  ISETP.GE.U32.AND P0, PT, R3, 0xfe, PT ;  /* 0x000000fe0300780c */ /* 0x000fda0003f06070 */
[----:B------:R-:W-:Y:S05]  /*0690*/  @!P0 BRA `(.L_x_9) ;  /* 0x0000000000808947 */ /* 0x000fea0003800000 */
[----:B------:R-:W-:-:S13]  /*06a0*/  ISETP.GT.AND P0, PT, R9, 0xfe, PT ;  /* 0x000000fe0900780c */ /* 0x000fda0003f04270 */
[----:B------:R-:W-:Y:S05]  /*06b0*/  @P0 BRA `(.L_x_10) ;  /* 0x00000000006c0947 */ /* 0x000fea0003800000 */
[----:B------:R-:W-:-:S13]  /*06c0*/  ISETP.GE.AND P0, PT, R9, 0x1, PT ;  /* 0x000000010900780c */ /* 0x000fda0003f06270 */
[----:B------:R-:W-:Y:S05]  /*06d0*/  @P0 BRA `(.L_x_11) ;  /* 0x0000000000740947 */ /* 0x000fea0003800000 */
[----:B------:R-:W-:Y:S02]  /*06e0*/  ISETP.GE.AND P0, PT, R9, -0x18, PT ;  /* 0xffffffe80900780c */ /* 0x000fe40003f06270 */
[----:B------:R-:W-:-:S11]  /*06f0*/  LOP3.LUT R0, R0, 0x80000000, RZ, 0xc0, !PT ;  /* 0x8000000000007812 */ /* 0x000fd600078ec0ff */
[----:B------:R-:W-:Y:S05]  /*0700*/  @!P0 BRA `(.L_x_11) ;  /* 0x0000000000688947 */ /* 0x000fea0003800000 */
[CCC-:B------:R-:W-:Y:S01]  /*0710*/  FFMA.RZ R3, R12.reuse, R10.reuse, R7.reuse ;  /* 0x0000000a0c037223 */ /* 0x1c0fe2000000c007 */
[C---:B------:R-:W-:Y:S01]  /*0720*/  IADD3 R8, PT, PT, R9.reuse, 0x20, RZ ;  /* 0x0000002009087810 */ /* 0x040fe20007ffe0ff */
[CCC-:B------:R-:W-:Y:S01]  /*0730*/  FFMA.RM R6, R12.reuse, R10.reuse, R7.reuse ;  /* 0x0000000a0c067223 */ /* 0x1c0fe20000004007 */
[----:B------:R-:W-:Y:S02]  /*0740*/  ISETP.NE.AND P2, PT, R9, RZ, PT ;  /* 0x000000ff0900720c */ /* 0x000fe40003f45270 */
[----:B------:R-:W-:Y:S01]  /*0750*/  LOP3.LUT R5, R3, 0x7fffff, RZ, 0xc0, !PT ;  /* 0x007fffff03057812 */ /* 0x000fe200078ec0ff */
[----:B------:R-:W-:Y:S01]  /*0760*/  FFMA.RP R3, R12, R10, R7 ;  /* 0x0000000a0c037223 */ /* 0x000fe20000008007 */
[----:B------:R-:W-:Y:S01]  /*0770*/  IMAD.MOV R7, RZ, RZ, -R9 ;  /* 0x000000ffff077224 */ /* 0x000fe200078e0a09 */
[----:B------:R-:W-:Y:S02]  /*0780*/  ISETP.NE.AND P1, PT, R9, RZ, PT ;  /* 0x000000ff0900720c */ /* 0x000fe40003f25270 */
[----:B------:R-:W-:-:S02]  /*0790*/  LOP3.LUT R5, R5, 0x800000, RZ, 0xfc, !PT ;  /* 0x0080000005057812 */ /* 0x000fc400078efcff */
[----:B------:R-:W-:Y:S02]  /*07a0*/  FSETP.NEU.FTZ.AND P0, PT, R3, R6, PT ;  /* 0x000000060300720b */ /* 0x000fe40003f1d000 */
[----:B------:R-:W-:Y:S02]  /*07b0*/  SHF.L.U32 R8, R5, R8, RZ ;  /* 0x0000000805087219 */ /* 0x000fe400000006ff */
[----:B------:R-:W-:Y:S02]  /*07c0*/  SEL R6, R7, RZ, P2 ;  /* 0x000000ff07067207 */ /* 0x000fe40001000000 */
[----:B------:R-:W-:Y:S02]  /*07d0*/  ISETP.NE.AND P1, PT, R8, RZ, P1 ;  /* 0x000000ff0800720c */ /* 0x000fe40000f25270 */
[----:B------:R-:W-:Y:S02]  /*07e0*/  SHF.R.U32.HI R6, RZ, R6, R5 ;  /* 0x00000006ff067219 */ /* 0x000fe40000011605 */
[----:B------:R-:W-:-:S02]  /*07f0*/  PLOP3.LUT P0, PT, P0, P1, PT, 0xf8, 0x8f ;  /* 0x00000000008f781c */ /* 0x000fc40000703f70 */
[----:B------:R-:W-:Y:S02]  /*0800*/  SHF.R.U32.HI R8, RZ, 0x1, R6 ;  /* 0x00000001ff087819 */ /* 0x000fe40000011606 */
[----:B------:R-:W-:-:S04]  /*0810*/  SEL R3, RZ, 0x1, !P0 ;  /* 0x00000001ff037807 */ /* 0x000fc80004000000 */
[----:B------:R-:W-:-:S04]  /*0820*/  LOP3.LUT R3, R3, 0x1, R8, 0xf8, !PT ;  /* 0x0000000103037812 */ /* 0x000fc800078ef808 */
[----:B------:R-:W-:-:S05]  /*0830*/  LOP3.LUT R3, R3, R6, RZ, 0xc0, !PT ;  /* 0x0000000603037212 */ /* 0x000fca00078ec0ff */
[----:B------:R-:W-:-:S05]  /*0840*/  IMAD.IADD R3, R8, 0x1, R3 ;  /* 0x0000000108037824 */ /* 0x000fca00078e0203 */
[----:B------:R-:W-:Y:S01]  /*0850*/  LOP3.LUT R0, R3, R0, RZ, 0xfc, !PT ;  /* 0x0000000003007212 */ /* 0x000fe200078efcff */
[----:B------:R-:W-:Y:S06]  /*0860*/  BRA `(.L_x_11) ;  /* 0x0000000000107947 */ /* 0x000fec0003800000 */
.L_x_10:
[----:B------:R-:W-:-:S04]  /*0870*/  LOP3.LUT R0, R0, 0x80000000, RZ, 0xc0, !PT ;  /* 0x8000000000007812 */ /* 0x000fc800078ec0ff */
[----:B------:R-:W-:Y:S01]  /*0880*/  LOP3.LUT R0, R0, 0x7f800000, RZ, 0xfc, !PT ;  /* 0x7f80000000007812 */ /* 0x000fe200078efcff */
[----:B------:R-:W-:Y:S06]  /*0890*/  BRA `(.L_x_11) ;  /* 0x0000000000047947 */ /* 0x000fec0003800000 */
.L_x_9:
[----:B------:R-:W-:-:S07]  /*08a0*/  LEA R0, R5, R0, 0x17 ;  /* 0x0000000005007211 */ /* 0x000fce00078eb8ff */
.L_x_11:
[----:B------:R-:W-:Y:S05]  /*08b0*/  BSYNC.RECONVERGENT B2 ;  /* 0x0000000000027941 */ /* 0x000fea0003800200 */
.L_x_8:
[----:B------:R-:W-:Y:S05]  /*08c0*/  BRA `(.L_x_12) ;  /* 0x0000000000207947 */ /* 0x000fea0003800000 */
.L_x_7:
[----:B------:R-:W-:-:S04]  /*08d0*/  LOP3.LUT R0, R9, 0x80000000, R7, 0x48, !PT ;  /* 0x8000000009007812 */ /* 0x000fc800078e4807 */
[----:B------:R-:W-:Y:S01]  /*08e0*/  LOP3.LUT R0, R0, 0x7f800000, RZ, 0xfc, !PT ;  /* 0x7f80000000007812 */ /* 0x000fe200078efcff */
[----:B------:R-:W-:Y:S06]  /*08f0*/  BRA `(.L_x_12) ;  /* 0x0000000000147947 */ /* 0x000fec0003800000 */
.L_x_6:
[----:B------:R-:W-:Y:S01]  /*0900*/  LOP3.LUT R0, R9, 0x80000000, R7, 0x48, !PT ;  /* 0x8000000009007812 */ /* 0x000fe200078e4807 */
[----:B------:R-:W-:Y:S06]  /*0910*/  BRA `(.L_x_12) ;  /* 0x00000000000c7947 */ /* 0x000fec0003800000 */
.L_x_5:
[----:B------:R-:W0:Y:S01]  /*0920*/  MUFU.RSQ R0, -QNAN ;  /* 0xffc0000000007908 */ /* 0x000e220000001400 */
[----:B------:R-:W-:Y:S05]  /*0930*/  BRA `(.L_x_12) ;  /* 0x0000000000047947 */ /* 0x000fea0003800000 */
.L_x_4:
[----:B------:R-:W-:-:S07]  /*0940*/  FADD.FTZ R0, R0, R3 ;  /* 0x0000000300007221 */ /* 0x000fce0000010000 */
.L_x_12:
[----:B------:R-:W-:Y:S05]  /*0950*/  BSYNC.RECONVERGENT B1 ;  /* 0x0000000000017941 */ /* 0x000fea0003800200 */
.L_x_2:
[----:B------:R-:W-:-:S04]  /*0960*/  IMAD.MOV.U32 R5, RZ, RZ, 0x0 ;  /* 0x00000000ff057424 */ /* 0x000fc800078e00ff */
[----:B0-----:R-:W-:Y:S05]  /*0970*/  RET.REL.NODEC R4 `(_Z19applyActivationTanhPfS_i) ;  /* 0xfffffff404a07950 */ /* 0x001fea0003c3ffff */
.L_x_13:
[----:B------:R-:W-:-:S00]  /*0980*/  BRA `(.L_x_13) ;  /* 0xfffffffc00fc7947 */ /* 0x000fc0000383ffff */
[----:B------:R-:W-:-:S00]  /*0990*/  NOP ;  /* 0x0000000000007918 */ /* 0x000fc00000000000 */
        /* <DEDUP_REMOVED lines=14> */
.L_x_23:


//--------------------- .text._Z13subsampling2DPfS_iii --------------------------
	.section	.text._Z13subsampling2DPfS_iii,"ax",@progbits
	.align	128
        .global         _Z13subsampling2DPfS_iii
        .type           _Z13subsampling2DPfS_iii,@function
        .size           _Z13subsampling2DPfS_iii,(.L_x_25 - _Z13subsampling2DPfS_iii)
        .other          _Z13subsampling2DPfS_iii,@"STO_CUDA_ENTRY STV_DEFAULT"
_Z13subsampling2DPfS_iii:
.text._Z13subsampling2DPfS_iii:
[----:B------:R-:W-:Y:S01]  /*0000*/  LDC R1, c[0x0][0x37c] ;  /* 0x0000df00ff017b82 */ /* 0x000fe20000000800 */
[----:B------:R-:W0:Y:S07]  /*0010*/  S2R R3, SR_TID.Y ;  /* 0x0000000000037919 */ /* 0x000e2e0000002200 */
[----:B------:R-:W0:Y:S01]  /*0020*/  LDC R0, c[0x0][0x364] ;  /* 0x0000d900ff007b82 */ /* 0x000e220000000800 */
[----:B------:R-:W1:Y:S01]  /*0030*/  LDCU UR6, c[0x0][0x394] ;  /* 0x00007280ff0677ac */ /* 0x000e620008000800 */
[----:B------:R-:W2:Y:S06]  /*0040*/  S2R R2, SR_TID.X ;  /* 0x0000000000027919 */ /* 0x000eac0000002100 */
[----:B------:R-:W0:Y:S08]  /*0050*/  S2UR UR4, SR_CTAID.Y ;  /* 0x00000000000479c3 */ /* 0x000e300000002600 */
[----:B------:R-:W2:Y:S08]  /*0060*/  S2UR UR5, SR_CTAID.X ;  /* 0x00000000000579c3 */ /* 0x000eb00000002500 */
[----:B------:R-:W2:Y:S01]  /*0070*/  LDC R9, c[0x0][0x360] ;  /* 0x0000d800ff097b82 */ /* 0x000ea20000000800 */
[----:B0-----:R-:W-:-:S02]  /*0080*/  IMAD R0, R0, UR4, R3 ;  /* 0x0000000400007c24 */ /* 0x001fc4000f8e0203 */
[----:B--2---:R-:W-:-:S05]  /*0090*/  IMAD R9, R9, UR5, R2 ;  /* 0x0000000509097c24 */ /* 0x004fca000f8e0202 */
[----:B------:R-:W-:-:S04]  /*00a0*/  VIMNMX R2, PT, PT, R0, R9, !PT ;  /* 0x0000000900027248 */ /* 0x000fc80007fe0100 */
[----:B-1----:R-:W-:-:S13]  /*00b0*/  ISETP.GE.AND P0, PT, R2, UR6, PT ;  /* 0x0000000602007c0c */ /* 0x002fda000bf06270 */
[----:B------:R-:W-:Y:S05]  /*00c0*/  @P0 EXIT ;  /* 0x000000000000094d */ /* 0x000fea0003800000 */
[----:B------:R-:W0:Y:S01]  /*00d0*/  S2R R17, SR_CTAID.Z ;  /* 0x0000000000117919 */ /* 0x000e220000002700 */
[----:B------:R-:W0:Y:S01]  /*00e0*/  LDC R7, c[0x0][0x390] ;  /* 0x0000e400ff077b82 */ /* 0x000e220000000800 */
[----:B------:R-:W1:Y:S01]  /*00f0*/  LDCU.64 UR4, c[0x0][0x358] ;  /* 0x00006b00ff0477ac */ /* 0x000e620008000a00 */
[----:B------:R-:W-:Y:S02]  /*0100*/  SHF.L.U32 R4, R0, 0x1, RZ ;  /* 0x0000000100047819 */ /* 0x000fe400000006ff */
[----:B------:R-:W-:-:S04]  /*0110*/  SHF.L.U32 R5, R9, 0x1, RZ ;  /* 0x0000000109057819 */ /* 0x000fc800000006ff */
[----:B------:R-:W2:Y:S01]  /*0120*/  LDC.64 R2, c[0x0][0x380] ;  /* 0x0000e000ff027b82 */ /* 0x000ea20000000a00 */
[----:B0-----:R-:W-:-:S04]  /*0130*/  IMAD R4, R17, R7, R4 ;  /* 0x0000000711047224 */ /* 0x001fc800078e0204 */
[----:B------:R-:W-:-:S04]  /*0140*/  IMAD R5, R4, R7, R5 ;  /* 0x0000000704057224 */ /* 0x000fc800078e0205 */
[----:B--2---:R-:W-:-:S05]  /*0150*/  IMAD.WIDE R2, R5, 0x4, R2 ;  /* 0x0000000405027825 */ /* 0x004fca00078e0202 */
[----:B-1----:R-:W2:Y:S01]  /*0160*/  LDG.E R8, desc[UR4][R2.64] ;  /* 0x0000000402087981 */ /* 0x002ea2000c1e1900 */
[----:B------:R-:W-:Y:S02]  /*0170*/  IMAD.WIDE R4, R7, 0x4, R2 ;  /* 0x0000000407047825 */ /* 0x000fe400078e0202 */
[----:B------:R-:W0:Y:S01]  /*0180*/  LDC.64 R6, c[0x0][0x388] ;  /* 0x0000e200ff067b82 */ /* 0x000e220000000a00 */
[----:B------:R-:W3:Y:S04]  /*0190*/  LDG.E R11, desc[UR4][R2.64+0x4] ;  /* 0x00000404020b7981 */ /* 0x000ee8000c1e1900 */
[----:B------:R-:W4:Y:S04]  /*01a0*/  LDG.E R13, desc[UR4][R4.64] ;  /* 0x00000004040d7981 */ /* 0x000f28000c1e1900 */
[----:B------:R-:W5:Y:S01]  /*01b0*/  LDG.E R15, desc[UR4][R4.64+0x4] ;  /* 0x00000404040f7981 */ /* 0x000f62000c1e1900 */
[----:B------:R-:W-:-:S04]  /*01c0*/  IMAD R0, R17, UR6, R0 ;  /* 0x0000000611007c24 */ /* 0x000fc8000f8e0200 */
[----:B------:R-:W-:-:S04]  /*01d0*/  IMAD R9, R0, UR6, R9 ;  /* 0x0000000600097c24 */ /* 0x000fc8000f8e0209 */
[----:B0-----:R-:W-:-:S04]  /*01e0*/  IMAD.WIDE R6, R9, 0x4, R6 ;  /* 0x0000000409067825 */ /* 0x001fc800078e0206 */
[----:B--2---:R-:W-:-:S04]  /*01f0*/  FADD R8, RZ, R8 ;  /* 0x00000008ff087221 */ /* 0x004fc80000000000 */
[----:B---3--:R-:W-:-:S04]  /*0200*/  FADD R8, R8, R11 ;  /* 0x0000000b08087221 */ /* 0x008fc80000000000 */
[----:B----4-:R-:W-:-:S04]  /*0210*/  FADD R8, R8, R13 ;  /* 0x0000000d08087221 */ /* 0x010fc80000000000 */
[----:B-----5:R-:W-:-:S04]  /*0220*/  FADD R8, R8, R15 ;  /* 0x0000000f08087221 */ /* 0x020fc80000000000 */
[----:B------:R-:W-:-:S05]  /*0230*/  FMUL R3, R8, 0.25 ;  /* 0x3e80000008037820 */ /* 0x000fca0000400000 */
[----:B------:R-:W-:Y:S01]  /*0240*/  STG.E desc[UR4][R6.64], R3 ;  /* 0x0000000306007986 */ /* 0x000fe2000c101904 */
[----:B------:R-:W-:Y:S05]  /*0250*/  EXIT ;  /* 0x000000000000794d */ /* 0x000fea0003800000 */
.L_x_14:
        /* <DEDUP_REMOVED lines=10> */
.L_x_25:


//--------------------- .text._Z13convolution2DPfS_S_iiii --------------------------
	.section	.text._Z13convolution2DPfS_S_iiii,"ax",@progbits
	.align	128
        .global         _Z13convolution2DPfS_S_iiii
        .type           _Z13convolution2DPfS_S_iiii,@function
        .size           _Z13convolution2DPfS_S_iiii,(.L_x_26 - _Z13convolution2DPfS_S_iiii)
        .other          _Z13convolution2DPfS_S_iiii,@"STO_CUDA_ENTRY STV_DEFAULT"
_Z13convolution2DPfS_S_iiii:
.text._Z13convolution2DPfS_S_iiii:
        /* <DEDUP_REMOVED lines=13> */
[----:B------:R-:W0:Y:S01]  /*00d0*/  LDC R8, c[0x0][0x39c] ;  /* 0x0000e700ff087b82 */ /* 0x000e220000000800 */
[----:B------:R-:W1:Y:S01]  /*00e0*/  LDCU.64 UR8, c[0x0][0x358] ;  /* 0x00006b00ff0877ac */ /* 0x000e620008000a00 */
[----:B------:R-:W-:-:S06]  /*00f0*/  HFMA2 R14, -RZ, RZ, 0, 0 ;  /* 0x00000000ff0e7431 */ /* 0x000fcc00000001ff */
[----:B------:R-:W2:Y:S01]  /*0100*/  S2UR UR6, SR_CTAID.Z ;  /* 0x00000000000679c3 */ /* 0x000ea20000002700 */
[----:B0-----:R-:W-:-:S13]  /*0110*/  ISETP.GE.AND P0, PT, R8, 0x1, PT ;  /* 0x000000010800780c */ /* 0x001fda0003f06270 */
[----:B-12---:R-:W-:Y:S05]  /*0120*/  @!P0 BRA `(.L_x_15) ;  /* 0x00000008007c8947 */ /* 0x006fea0003800000 */
[C---:B------:R-:W-:Y:S01]  /*0130*/  LOP3.LUT R6, R8.reuse, 0x7ffffff0, RZ, 0xc0, !PT ;  /* 0x7ffffff008067812 */ /* 0x040fe200078ec0ff */
[----:B------:R-:W-:Y:S01]  /*0140*/  UMOV UR4, URZ ;  /* 0x000000ff00047c82 */ /* 0x000fe20008000000 */
[C---:B------:R-:W-:Y:S02]  /*0150*/  LOP3.LUT R20, R8.reuse, 0xf, RZ, 0xc0, !PT ;  /* 0x0000000f08147812 */ /* 0x040fe400078ec0ff */
[C---:B------:R-:W-:Y:S02]  /*0160*/  LOP3.LUT R21, R8.reuse, 0x7, RZ, 0xc0, !PT ;  /* 0x0000000708157812 */ /* 0x040fe400078ec0ff */
[----:B------:R-:W-:Y:S02]  /*0170*/  LOP3.LUT R8, R8, 0x3, RZ, 0xc0, !PT ;  /* 0x0000000308087812 */ /* 0x000fe400078ec0ff */
[----:B------:R-:W-:Y:S02]  /*0180*/  MOV R14, RZ ;  /* 0x000000ff000e7202 */ /* 0x000fe40000000f00 */
[----:B------:R-:W-:-:S07]  /*0190*/  IADD3 R9, PT, PT, -R6, RZ, RZ ;  /* 0x000000ff06097210 */ /* 0x000fce0007ffe1ff */
.L_x_21:
[----:B------:R-:W0:Y:S01]  /*01a0*/  LDCU.64 UR10, c[0x0][0x398] ;  /* 0x00007300ff0a77ac */ /* 0x000e220008000a00 */
[----:B------:R-:W-:Y:S02]  /*01b0*/  IADD3 R10, PT, PT, R0, UR4, RZ ;  /* 0x00000004000a7c10 */ /* 0x000fe4000fffe0ff */
[----:B------:R-:W-:Y:S01]  /*01c0*/  MOV R11, RZ ;  /* 0x000000ff000b7202 */ /* 0x000fe20000000f00 */
[----:B0-----:R-:W-:Y:S02]  /*01d0*/  UISETP.GE.U32.AND UP0, UPT, UR11, 0x10, UPT ;  /* 0x000000100b00788c */ /* 0x001fe4000bf06070 */
[----:B------:R-:W-:Y:S01]  /*01e0*/  IMAD R10, R10, UR10, R7 ;  /* 0x0000000a0a0a7c24 */ /* 0x000fe2000f8e0207 */
[----:B------:R-:W-:Y:S02]  /*01f0*/  UIMAD UR5, UR6, UR11, UR4 ;  /* 0x0000000b060572a4 */ /* 0x000fe4000f8e0204 */
[----:B------:R-:W-:Y:S02]  /*0200*/  UIADD3 UR4, UPT, UPT, UR4, 0x1, URZ ;  /* 0x0000000104047890 */ /* 0x000fe4000fffe0ff */
[----:B------:R-:W-:-:S02]  /*0210*/  UIMAD UR5, UR5, UR11, URZ ;  /* 0x0000000b050572a4 */ /* 0x000fc4000f8e02ff */
[----:B------:R-:W-:Y:S01]  /*0220*/  UISETP.NE.AND UP1, UPT, UR4, UR11, UPT ;  /* 0x0000000b0400728c */ /* 0x000fe2000bf25270 */
[----:B------:R-:W-:Y:S10]  /*0230*/  BRA.U !UP0, `(.L_x_16) ;  /* 0x0000000108f47547 */ /* 0x000ff4000b800000 */
[----:B------:R-:W-:Y:S02]  /*0240*/  MOV R11, UR5 ;  /* 0x00000005000b7c02 */ /* 0x000fe40008000f00 */
[----:B------:R-:W-:Y:S02]  /*0250*/  MOV R13, R10 ;  /* 0x0000000a000d7202 */ /* 0x000fe40000000f00 */
[----:B------:R-:W-:-:S07]  /*0260*/  MOV R12, R9 ;  /* 0x00000009000c7202 */ /* 0x000fce0000000f00 */
.L_x_17:
[----:B------:R-:W0:Y:S08]  /*0270*/  LDC.64 R4, c[0x0][0x380] ;  /* 0x0000e000ff047b82 */ /* 0x000e300000000a00 */
[----:B------:R-:W1:Y:S01]  /*0280*/  LDC.64 R2, c[0x0][0x388] ;  /* 0x0000e200ff027b82 */ /* 0x000e620000000a00 */
[----:B0-----:R-:W-:-:S05]  /*0290*/  IMAD.WIDE R4, R13, 0x4, R4 ;  /* 0x000000040d047825 */ /* 0x001fca00078e0204 */
[----:B------:R-:W2:Y:S01]  /*02a0*/  LDG.E R15, desc[UR8][R4.64] ;  /* 0x00000008040f7981 */ /* 0x000ea2000c1e1900 */
[----:B-1----:R-:W-:-:S03]  /*02b0*/  IMAD.WIDE R2, R11, 0x4, R2 ;  /* 0x000000040b027825 */ /* 0x002fc600078e0202 */
[----:B------:R-:W3:Y:S04]  /*02c0*/  LDG.E R26, desc[UR8][R4.64+0x4] ;  /* 0x00000408041a7981 */ /* 0x000ee8000c1e1900 */
[----:B------:R-:W2:Y:S04]  /*02d0*/  LDG.E R24, desc[UR8][R2.64] ;  /* 0x0000000802187981 */ /* 0x000ea8000c1e1900 */
[----:B------:R-:W3:Y:S04]  /*02e0*/  LDG.E R25, desc[UR8][R2.64+0x4] ;  /* 0x0000040802197981 */ /* 0x000ee8000c1e1900 */
[----:B------:R-:W4:Y:S04]  /*02f0*/  LDG.E R23, desc[UR8][R4.64+0x8] ;  /* 0x0000080804177981 */ /* 0x000f28000c1e1900 */
[----:B------:R-:W4:Y:S04]  /*0300*/  LDG.E R22, desc[UR8][R2.64+0x8] ;  /* 0x0000080802167981 */ /* 0x000f28000c1e1900 */
[----:B------:R-:W5:Y:S04]  /*0310*/  LDG.E R18, desc[UR8][R4.64+0xc] ;  /* 0x00000c0804127981 */ /* 0x000f68000c1e1900 */
[----:B------:R-:W5:Y:S04]  /*0320*/  LDG.E R19, desc[UR8][R2.64+0xc] ;  /* 0x00000c0802137981 */ /* 0x000f68000c1e1900 */
[----:B------:R-:W5:Y:S04]  /*0330*/  LDG.E R16, desc[UR8][R4.64+0x10] ;  /* 0x0000100804107981 */ /* 0x000f68000c1e1900 */
[----:B------:R-:W5:Y:S01]  /*0340*/  LDG.E R17, desc[UR8][R2.64+0x10] ;  /* 0x0000100802117981 */ /* 0x000f62000c1e1900 */
[----:B--2---:R-:W-:-:S03]  /*0350*/  FFMA R15, R15, R24, R14 ;  /* 0x000000180f0f7223 */ /* 0x004fc6000000000e */
[----:B------:R-:W2:Y:S01]  /*0360*/  LDG.E R14, desc[UR8][R4.64+0x14] ;  /* 0x00001408040e7981 */ /* 0x000ea2000c1e1900 */
[----:B---3--:R-:W-:-:S03]  /*0370*/  FFMA R26, R26, R25, R15 ;  /* 0x000000191a1a7223 */ /* 0x008fc6000000000f */
[----:B------:R-:W2:Y:S04]  /*0380*/  LDG.E R15, desc[UR8][R2.64+0x14] ;  /* 0x00001408020f7981 */ /* 0x000ea8000c1e1900 */
[----:B------:R-:W3:Y:S01]  /*0390*/  LDG.E R24, desc[UR8][R4.64+0x20] ;  /* 0x0000200804187981 */ /* 0x000ee2000c1e1900 */
[----:B----4-:R-:W-:-:S03]  /*03a0*/  FFMA R25, R23, R22, R26 ;  /* 0x0000001617197223 */ /* 0x010fc6000000001a */
[----:B------:R-:W4:Y:S04]  /*03b0*/  LDG.E R22, desc[UR8][R4.64+0x18] ;  /* 0x0000180804167981 */ /* 0x000f28000c1e1900 */
[----:B------:R-:W4:Y:S01]  /*03c0*/  LDG.E R23, desc[UR8][R2.64+0x18] ;  /* 0x0000180802177981 */ /* 0x000f22000c1e1900 */
[----:B-----5:R-:W-:-:S03]  /*03d0*/  FFMA R25, R18, R19, R25 ;  /* 0x0000001312197223 */ /* 0x020fc60000000019 */
[----:B------:R-:W5:Y:S04]  /*03e0*/  LDG.E R18, desc[UR8][R4.64+0x1c] ;  /* 0x00001c0804127981 */ /* 0x000f68000c1e1900 */
[----:B------:R-:W5:Y:S01]  /*03f0*/  LDG.E R19, desc[UR8][R2.64+0x1c] ;  /* 0x00001c0802137981 */ /* 0x000f62000c1e1900 */
[----:B------:R-:W-:-:S03]  /*0400*/  FFMA R27, R16, R17, R25 ;  /* 0x00000011101b7223 */ /* 0x000fc60000000019 */
[----:B------:R-:W3:Y:S04]  /*0410*/  LDG.E R25, desc[UR8][R2.64+0x20] ;  /* 0x0000200802197981 */ /* 0x000ee8000c1e1900 */
[----:B------:R-:W3:Y:S04]  /*0420*/  LDG.E R16, desc[UR8][R4.64+0x24] ;  /* 0x0000240804107981 */ /* 0x000ee8000c1e1900 */
[----:B------:R-:W3:Y:S04]  /*0430*/  LDG.E R17, desc[UR8][R2.64+0x24] ;  /* 0x0000240802117981 */ /* 0x000ee8000c1e1900 */
[----:B------:R-:W3:Y:S01]  /*0440*/  LDG.E R26, desc[UR8][R4.64+0x3c] ;  /* 0x00003c08041a7981 */ /* 0x000ee2000c1e1900 */
[----:B--2---:R-:W-:-:S03]  /*0450*/  FFMA R15, R14, R15, R27 ;  /* 0x0000000f0e0f7223 */ /* 0x004fc6000000001b */
[----:B------:R-:W2:Y:S04]  /*0460*/  LDG.E R14, desc[UR8][R2.64+0x28] ;  /* 0x00002808020e7981 */ /* 0x000ea8000c1e1900 */
[----:B------:R-:W2:Y:S01]  /*0470*/  LDG.E R27, desc[UR8][R2.64+0x3c] ;  /* 0x00003c08021b7981 */ /* 0x000ea2000c1e1900 */
[----:B----4-:R-:W-:-:S03]  /*0480*/  FFMA R23, R22, R23, R15 ;  /* 0x0000001716177223 */ /* 0x010fc6000000000f */
[----:B------:R-:W2:Y:S04]  /*0490*/  LDG.E R15, desc[UR8][R4.64+0x28] ;  /* 0x00002808040f7981 */ /* 0x000ea8000c1e1900 */
[----:B------:R-:W4:Y:S01]  /*04a0*/  LDG.E R22, desc[UR8][R4.64+0x30] ;  /* 0x0000300804167981 */ /* 0x000f22000c1e1900 */
[----:B-----5:R-:W-:-:S03]  /*04b0*/  FFMA R23, R18, R19, R23 ;  /* 0x0000001312177223 */ /* 0x020fc60000000017 */
[----:B------:R-:W5:Y:S01]  /*04c0*/  LDG.E R18, desc[UR8][R4.64+0x2c] ;  /* 0x00002c0804127981 */ /* 0x000f62000c1e1900 */
[----:B---3--:R-:W-:-:S03]  /*04d0*/  FFMA R25, R24, R25, R23 ;  /* 0x0000001918197223 */ /* 0x008fc60000000017 */
[----:B------:R-:W5:Y:S04]  /*04e0*/  LDG.E R19, desc[UR8][R2.64+0x2c] ;  /* 0x00002c0802137981 */ /* 0x000f68000c1e1900 */
[----:B------:R-:W4:Y:S01]  /*04f0*/  LDG.E R23, desc[UR8][R2.64+0x30] ;  /* 0x0000300802177981 */ /* 0x000f22000c1e1900 */
[----:B------:R-:W-:-:S03]  /*0500*/  FFMA R28, R16, R17, R25 ;  /* 0x00000011101c7223 */ /* 0x000fc60000000019 */
[----:B------:R-:W3:Y:S04]  /*0510*/  LDG.E R24, desc[UR8][R4.64+0x34] ;  /* 0x0000340804187981 */ /* 0x000ee8000c1e1900 */
[----:B------:R-:W3:Y:S04]  /*0520*/  LDG.E R25, desc[UR8][R2.64+0x34] ;  /* 0x0000340802197981 */ /* 0x000ee8000c1e1900 */
[----:B------:R-:W3:Y:S04]  /*0530*/  LDG.E R16, desc[UR8][R4.64+0x38] ;  /* 0x0000380804107981 */ /* 0x000ee8000c1e1900 */
[----:B------:R-:W3:Y:S01]  /*0540*/  LDG.E R17, desc[UR8][R2.64+0x38] ;  /* 0x0000380802117981 */ /* 0x000ee2000c1e1900 */
[----:B------:R-:W-:-:S04]  /*0550*/  IADD3 R12, PT, PT, R12, 0x10, RZ ;  /* 0x000000100c0c7810 */ /* 0x000fc80007ffe0ff */
[----:B------:R-:W-:Y:S02]  /*0560*/  ISETP.NE.AND P0, PT, R12, RZ, PT ;  /* 0x000000ff0c00720c */ /* 0x000fe40003f05270 */
[----:B------:R-:W-:Y:S02]  /*0570*/  IADD3 R13, PT, PT, R13, 0x10, RZ ;  /* 0x000000100d0d7810 */ /* 0x000fe40007ffe0ff */
[----:B------:R-:W-:Y:S01]  /*0580*/  IADD3 R11, PT, PT, R11, 0x10, RZ ;  /* 0x000000100b0b7810 */ /* 0x000fe20007ffe0ff */
[----:B--2---:R-:W-:-:S04]  /*0590*/  FFMA R15, R15, R14, R28 ;  /* 0x0000000e0f0f7223 */ /* 0x004fc8000000001c */
[----:B-----5:R-:W-:-:S04]  /*05a0*/  FFMA R15, R18, R19, R15 ;  /* 0x00000013120f7223 */ /* 0x020fc8000000000f */
[----:B----4-:R-:W-:-:S04]  /*05b0*/  FFMA R15, R22, R23, R15 ;  /* 0x00000017160f7223 */ /* 0x010fc8000000000f */
[----:B---3--:R-:W-:-:S04]  /*05c0*/  FFMA R15, R24, R25, R15 ;  /* 0x00000019180f7223 */ /* 0x008fc8000000000f */
[----:B------:R-:W-:-:S04]  /*05d0*/  FFMA R15, R16, R17, R15 ;  /* 0x00000011100f7223 */ /* 0x000fc8000000000f */
[----:B------:R-:W-:Y:S01]  /*05e0*/  FFMA R14, R26, R27, R15 ;  /* 0x0000001b1a0e7223 */ /* 0x000fe2000000000f */
[----:B------:R-:W-:Y:S06]  /*05f0*/  @P0 BRA `(.L_x_17) ;  /* 0xfffffffc001c0947 */ /* 0x000fec000383ffff */
[----:B------:R-:W-:-:S07]  /*0600*/  MOV R11, R6 ;  /* 0x00000006000b7202 */ /* 0x000fce0000000f00 */
.L_x_16:
[----:B------:R-:W-:-:S13]  /*0610*/  ISETP.NE.AND P0, PT, R20, RZ, PT ;  /* 0x000000ff1400720c */ /* 0x000fda0003f05270 */
[----:B------:R-:W-:Y:S05]  /*0620*/  @!P0 BRA `(.L_x_18) ;  /* 0x0000000400388947 */ /* 0x000fea0003800000 */
[----:B------:R-:W-:Y:S02]  /*0630*/  IADD3 R2, PT, PT, R20, -0x1, RZ ;  /* 0xffffffff14027810 */ /* 0x000fe40007ffe0ff */
[----:B------:R-:W-:Y:S02]  /*0640*/  ISETP.NE.AND P1, PT, R21, RZ, PT ;  /* 0x000000ff1500720c */ /* 0x000fe40003f25270 */
[----:B------:R-:W-:-:S13]  /*0650*/  ISETP.GE.U32.AND P0, PT, R2, 0x7, PT ;  /* 0x000000070200780c */ /* 0x000fda0003f06070 */
[----:B------:R-:W-:Y:S05]  /*0660*/  @!P0 BRA `(.L_x_19) ;  /* 0x00000000007c8947 */ /* 0x000fea0003800000 */
[----:B------:R-:W0:Y:S01]  /*0670*/  LDC.64 R2, c[0x0][0x380] ;  /* 0x0000e000ff027b82 */ /* 0x000e220000000a00 */
[----:B------:R-:W-:Y:S02]  /*0680*/  IADD3 R13, PT, PT, R10, R11, RZ ;  /* 0x0000000b0a0d7210 */ /* 0x000fe40007ffe0ff */
[----:B------:R-:W-:-:S05]  /*0690*/  IADD3 R15, PT, PT, R11, UR5, RZ ;  /* 0x000000050b0f7c10 */ /* 0x000fca000fffe0ff */
        /* <DEDUP_REMOVED lines=12> */
[----:B------:R-:W5:Y:S04]  /*0760*/  LDG.E R22, desc[UR8][R4.64+0x10] ;  /* 0x0000100804167981 */ /* 0x000f68000c1e1900 */
[----:B------:R-:W5:Y:S04]  /*0770*/  LDG.E R27, desc[UR8][R4.64+0x18] ;  /* 0x00001808041b7981 */ /* 0x000f68000c1e1900 */
[----:B------:R-:W5:Y:S04]  /*0780*/  LDG.E R25, desc[UR8][R2.64+0x1c] ;  /* 0x00001c0802197981 */ /* 0x000f68000c1e1900 */
[----:B------:R-:W5:Y:S01]  /*0790*/  LDG.E R26, desc[UR8][R4.64+0x1c] ;  /* 0x00001c08041a7981 */ /* 0x000f62000c1e1900 */
[----:B--2---:R-:W-:-:S03]  /*07a0*/  FFMA R29, R23, R24, R14 ;  /* 0x00000018171d7223 */ /* 0x004fc6000000000e */
[----:B------:R-:W2:Y:S04]  /*07b0*/  LDG.E R23, desc[UR8][R2.64+0x14] ;  /* 0x0000140802177981 */ /* 0x000ea8000c1e1900 */
[----:B------:R-:W2:Y:S04]  /*07c0*/  LDG.E R24, desc[UR8][R4.64+0x14] ;  /* 0x0000140804187981 */ /* 0x000ea8000c1e1900 */
[----:B------:R-:W2:Y:S01]  /*07d0*/  LDG.E R14, desc[UR8][R2.64+0x18] ;  /* 0x00001808020e7981 */ /* 0x000ea2000c1e1900 */
[----:B---3--:R-:W-:-:S04]  /*07e0*/  FFMA R12, R12, R13, R29 ;  /* 0x0000000d0c0c7223 */ /* 0x008fc8000000001d */
[----:B----4-:R-:W-:-:S04]  /*07f0*/  FFMA R12, R15, R16, R12 ;  /* 0x000000100f0c7223 */ /* 0x010fc8000000000c */
[----:B-----5:R-:W-:-:S04]  /*0800*/  FFMA R12, R17, R18, R12 ;  /* 0x00000012110c7223 */ /* 0x020fc8000000000c */
[----:B------:R-:W-:Y:S01]  /*0810*/  FFMA R12, R19, R22, R12 ;  /* 0x00000016130c7223 */ /* 0x000fe2000000000c */
[----:B------:R-:W-:-:S03]  /*0820*/  IADD3 R11, PT, PT, R11, 0x8, RZ ;  /* 0x000000080b0b7810 */ /* 0x000fc60007ffe0ff */
[----:B--2---:R-:W-:-:S04]  /*0830*/  FFMA R23, R23, R24, R12 ;  /* 0x0000001817177223 */ /* 0x004fc8000000000c */
[----:B------:R-:W-:-:S04]  /*0840*/  FFMA R14, R14, R27, R23 ;  /* 0x0000001b0e0e7223 */ /* 0x000fc80000000017 */
[----:B------:R-:W-:-:S07]  /*0850*/  FFMA R14, R25, R26, R14 ;  /* 0x0000001a190e7223 */ /* 0x000fce000000000e */
.L_x_19:
        /* <DEDUP_REMOVED lines=14> */
[----:B------:R-:W4:Y:S04]  /*0940*/  LDG.E R15, desc[UR8][R4.64+0x4] ;  /* 0x00000408040f7981 */ /* 0x000f28000c1e1900 */
[----:B------:R-:W4:Y:S04]  /*0950*/  LDG.E R16, desc[UR8][R2.64+0x4] ;  /* 0x0000040802107981 */ /* 0x000f28000c1e1900 */
[----:B------:R-:W3:Y:S04]  /*0960*/  LDG.E R18, desc[UR8][R2.64+0x8] ;  /* 0x0000080802127981 */ /* 0x000ee8000c1e1900 */
[----:B------:R-:W5:Y:S04]  /*0970*/  LDG.E R19, desc[UR8][R4.64+0xc] ;  /* 0x00000c0804137981 */ /* 0x000f68000c1e1900 */
[----:B------:R-:W5:Y:S01]  /*0980*/  LDG.E R22, desc[UR8][R2.64+0xc] ;  /* 0x00000c0802167981 */ /* 0x000f62000c1e1900 */
[----:B------:R-:W-:Y:S01]  /*0990*/  IADD3 R11, PT, PT, R11, 0x4, RZ ;  /* 0x000000040b0b7810 */ /* 0x000fe20007ffe0ff */
[----:B--2---:R-:W-:-:S04]  /*09a0*/  FFMA R12, R13, R12, R14 ;  /* 0x0000000c0d0c7223 */ /* 0x004fc8000000000e */
[----:B----4-:R-:W-:-:S04]  /*09b0*/  FFMA R12, R15, R16, R12 ;  /* 0x000000100f0c7223 */ /* 0x010fc8000000000c */
[----:B---3--:R-:W-:-:S04]  /*09c0*/  FFMA R12, R17, R18, R12 ;  /* 0x00000012110c7223 */ /* 0x008fc8000000000c */
[----:B-----5:R-:W-:-:S07]  /*09d0*/  FFMA R14, R19, R22, R12 ;  /* 0x00000016130e7223 */ /* 0x020fce000000000c */
.L_x_20:
[----:B------:R-:W-:Y:S05]  /*09e0*/  @!P1 BRA `(.L_x_18) ;  /* 0x0000000000489947 */ /* 0x000fea0003800000 */
[----:B------:R-:W0:Y:S01]  /*09f0*/  LDC.64 R4, c[0x0][0x380] ;  /* 0x0000e000ff047b82 */ /* 0x000e220000000a00 */
[----:B------:R-:W-:Y:S02]  /*0a00*/  IADD3 R13, PT, PT, R10, R11, RZ ;  /* 0x0000000b0a0d7210 */ /* 0x000fe40007ffe0ff */
[----:B------:R-:W-:-:S05]  /*0a10*/  IADD3 R11, PT, PT, R11, UR5, RZ ;  /* 0x000000050b0b7c10 */ /* 0x000fca000fffe0ff */
[----:B------:R-:W1:Y:S01]  /*0a20*/  LDC.64 R2, c[0x0][0x388] ;  /* 0x0000e200ff027b82 */ /* 0x000e620000000a00 */
[----:B0-----:R-:W-:-:S04]  /*0a30*/  IMAD.WIDE R4, R13, 0x4, R4 ;  /* 0x000000040d047825 */ /* 0x001fc800078e0204 */
[----:B-1----:R-:W-:Y:S02]  /*0a40*/  IMAD.WIDE R2, R11, 0x4, R2 ;  /* 0x000000040b027825 */ /* 0x002fe400078e0202 */
[----:B------:R-:W2:Y:S04]  /*0a50*/  LDG.E R11, desc[UR8][R4.64] ;  /* 0x00000008040b7981 */ /* 0x000ea8000c1e1900 */
[----:B------:R-:W2:Y:S01]  /*0a60*/  LDG.E R10, desc[UR8][R2.64] ;  /* 0x00000008020a7981 */ /* 0x000ea2000c1e1900 */
[----:B------:R-:W-:Y:S01]  /*0a70*/  ISETP.NE.AND P0, PT, R8, 0x1, PT ;  /* 0x000000010800780c */ /* 0x000fe20003f05270 */
[----:B--2---:R-:W-:-:S12]  /*0a80*/  FFMA R14, R11, R10, R14 ;  /* 0x0000000a0b0e7223 */ /* 0x004fd8000000000e */
[----:B------:R-:W-:Y:S05]  /*0a90*/  @!P0 BRA `(.L_x_18) ;  /* 0x00000000001c8947 */ /* 0x000fea0003800000 */
[----:B------:R-:W-:Y:S01]  /*0aa0*/  ISETP.NE.AND P0, PT, R8, 0x2, PT ;  /* 0x000000020800780c */ /* 0x000fe20003f05270 */
[----:B------:R-:W2:Y:S04]  /*0ab0*/  LDG.E R11, desc[UR8][R4.64+0x4] ;  /* 0x00000408040b7981 */ /* 0x000ea8000c1e1900 */
[----:B------:R-:W2:Y:S08]  /*0ac0*/  LDG.E R10, desc[UR8][R2.64+0x4] ;  /* 0x00000408020a7981 */ /* 0x000eb0000c1e1900 */
[----:B------:R-:W3:Y:S04]  /*0ad0*/  @P0 LDG.E R13, desc[UR8][R4.64+0x8] ;  /* 0x00000808040d0981 */ /* 0x000ee8000c1e1900 */
[----:B------:R-:W3:Y:S01]  /*0ae0*/  @P0 LDG.E R12, desc[UR8][R2.64+0x8] ;  /* 0x00000808020c0981 */ /* 0x000ee2000c1e1900 */
[----:B--2---:R-:W-:-:S04]  /*0af0*/  FFMA R14, R11, R10, R14 ;  /* 0x0000000a0b0e7223 */ /* 0x004fc8000000000e */
[----:B---3--:R-:W-:-:S07]  /*0b00*/  @P0 FFMA R14, R13, R12, R14 ;  /* 0x0000000c0d0e0223 */ /* 0x008fce000000000e */
.L_x_18:
[----:B------:R-:W-:Y:S05]  /*0b10*/  BRA.U UP1, `(.L_x_21) ;  /* 0xfffffff501a07547 */ /* 0x000fea000b83ffff */
.L_x_15:
[----:B------:R-:W0:Y:S08]  /*0b20*/  LDC R5, c[0x0][0x3a0] ;  /* 0x0000e800ff057b82 */ /* 0x000e300000000800 */
[----:B------:R-:W1:Y:S01]  /*0b30*/  LDC.64 R2, c[0x0][0x390] ;  /* 0x0000e400ff027b82 */ /* 0x000e620000000a00 */
[----:B0-----:R-:W-:-:S04]  /*0b40*/  IMAD R0, R5, UR6, R0 ;  /* 0x0000000605007c24 */ /* 0x001fc8000f8e0200 */
[----:B------:R-:W-:-:S04]  /*0b50*/  IMAD R7, R0, R5, R7 ;  /* 0x0000000500077224 */ /* 0x000fc800078e0207 */
[----:B-1----:R-:W-:-:S05]  /*0b60*/  IMAD.WIDE R2, R7, 0x4, R2 ;  /* 0x0000000407027825 */ /* 0x002fca00078e0202 */
[----:B------:R-:W-:Y:S01]  /*0b70*/  STG.E desc[UR8][R2.64], R14 ;  /* 0x0000000e02007986 */ /* 0x000fe2000c101908 */
[----:B------:R-:W-:Y:S05]  /*0b80*/  EXIT ;  /* 0x000000000000794d */ /* 0x000fea0003800000 */
.L_x_22:
        /* <DEDUP_REMOVED lines=15> */
.L_x_26:


//--------------------- .nv.shared.reserved.0     --------------------------
	.section	.nv.shared.reserved.0,"aw",@nobits
	.weak		__nv_reservedSMEM_offset_0_alias
	.size		__nv_reservedSMEM_offset_0_alias, 0, 64
	.other		__nv_reservedSMEM_offset_0_alias,@"STO_CUDA_RESERVED_SHARED STV_DEFAULT"
__nv_reservedSMEM_offset_0_alias:
	.zero		0
	.zero		64


//--------------------- .nv.constant0._Z19applyActivationTanhPfS_i --------------------------
	.section	.nv.constant0._Z19applyActivationTanhPfS_i,"a",@progbits
	.sectionflags	@""
	.align	4
.nv.constant0._Z19applyActivationTanhPfS_i:
	.zero		916


//--------------------- .nv.constant0._Z13subsampling2DPfS_iii --------------------------
	.section	.nv.constant0._Z13subsampling2DPfS_iii,"a",@progbits
	.sectionflags	@""
	.align	4
.nv.constant0._Z13subsampling2DPfS_iii:
	.zero		924


//--------------------- .nv.constant0._Z13convolution2DPfS_S_iiii --------------------------
	.section	.nv.constant0._Z13convolution2DPfS_S_iiii,"a",@progbits
	.sectionflags	@""
	.align	4
.nv.constant0._Z13convolution2DPfS_S_iiii:
	.zero		936


//--------------------- SYMBOLS --------------------------

	.type		.nv.reservedSmem.offset0,@object
	.size		.nv.reservedSmem.offset0,0x4
